// auto-generated by cutlass_sweep.gemm — config: {"arch": "sm_90", "cluster_m": 2, "cluster_n": 1, "dtype": "e4m3", "dtype_b": "e4m3", "layout": "nt", "stages": 0, "tile_k": 64, "tile_m": 256, "tile_n": 160}
#include "cutlass/cutlass.h"
#include "cutlass/gemm/collective/collective_builder.hpp"
#include "cutlass/gemm/device/gemm_universal_adapter.h"
#include "cutlass/gemm/kernel/gemm_universal.hpp"
#include "cutlass/epilogue/collective/collective_builder.hpp"

using ElemA = cutlass::float_e4m3_t;
using ElemB = cutlass::float_e4m3_t;
using ElemCD = cutlass::float_e4m3_t;
using Acc  = float;
using TileShape    = cute::Shape<cute::_256, cute::_160, cute::_64>;
using ClusterShape = cute::Shape<cute::_2, cute::_1, cute::_1>;

using CollectiveEpilogue = typename cutlass::epilogue::collective::CollectiveBuilder<
    cutlass::arch::Sm90, cutlass::arch::OpClassTensorOp,
    TileShape, ClusterShape,
    cutlass::epilogue::collective::EpilogueTileAuto,
    Acc, Acc,
    ElemCD, cutlass::layout::RowMajor, 128 / cutlass::sizeof_bits<ElemCD>::value,
    ElemCD, cutlass::layout::RowMajor, 128 / cutlass::sizeof_bits<ElemCD>::value,
    cutlass::epilogue::collective::EpilogueScheduleAuto
  >::CollectiveOp;

using CollectiveMainloop = typename cutlass::gemm::collective::CollectiveBuilder<
    cutlass::arch::Sm90, cutlass::arch::OpClassTensorOp,
    ElemA, cutlass::layout::RowMajor, 128 / cutlass::sizeof_bits<ElemA>::value,
    ElemB, cutlass::layout::ColumnMajor, 128 / cutlass::sizeof_bits<ElemB>::value,
    Acc,
    TileShape, ClusterShape,
    cutlass::gemm::collective::StageCountAutoCarveout<static_cast<int>(sizeof(typename CollectiveEpilogue::SharedStorage))>,
    cutlass::gemm::collective::KernelScheduleAuto
  >::CollectiveOp;

using GemmKernel = cutlass::gemm::kernel::GemmUniversal<
    cute::Shape<int,int,int,int>,
    CollectiveMainloop,
    CollectiveEpilogue
>;
using Gemm = cutlass::gemm::device::GemmUniversalAdapter<GemmKernel>;

// Force the device kernel symbol into the cubin without needing a host main.
auto* _anchor = &cutlass::device_kernel<GemmKernel>;


// ===== COMPILED SASS (sm_90a) =====

	.target	sm_90a

	.elftype	@"ET_EXEC"


//--------------------- .note.nv.tkinfo           --------------------------
	.section	.note.nv.tkinfo,"",@"SHT_NOTE"
	.sectionflags	@"SHF_NOTE_NV_TKINFO"
	.tkinfo
        /*0018*/ 	.word	0x00000002
        /*0030*/ 	.string	""
        /*0030*/ 	.string	"ptxas"
        /*0030*/ 	.string	"Cuda compilation tools, release 13.0, V13.0.88"
        /*0030*/ 	.string	"Build cuda_13.0.r13.0/compiler.36424714_0"
        /*0030*/ 	.string	"-arch sm_90a -m 64 "



//--------------------- .note.nv.cuinfo           --------------------------
	.section	.note.nv.cuinfo,"",@"SHT_NOTE"
	.sectionflags	@"SHF_NOTE_NV_CUINFO"
        /*0018*/ 	.short	0x0002
        /*001a*/ 	.short	0x005a
        /*001c*/ 	.short	0x0082
	.zero		2


//--------------------- .nv.info                  --------------------------
	.section	.nv.info,"",@"SHT_CUDA_INFO"
	.align	4


	//----- nvinfo : EIATTR_REGCOUNT
	.align		4
        /*0000*/ 	.byte	0x04, 0x2f
        /*0002*/ 	.short	(.L_12 - .L_11)
	.align		4
.L_11:
        /*0004*/ 	.word	index@(_ZN7cutlass13device_kernelINS_4gemm6kernel13GemmUniversalIN4cute5tupleIJiiiiEEENS1_10collective13CollectiveMmaINS1_37MainloopSm90TmaGmmaWarpSpecializedFP8ILi8ENS5_IJNS4_1CILi2EEENSA_ILi1EEESC_EEENS1_35KernelTmaWarpSpecializedCooperativeEEENS5_IJNSA_ILi256EEENSA_ILi160EEENSA_ILi64EEEEEENS_12float_e4m3_tENS5_IJlSC_lEEESK_SL_NS4_8TiledMMAINS4_8MMA_AtomIJNS4_4SM904GMMA30MMA_64x32x32_F32E4M3E4M3_SS_TNILNSP_7ScaleInE1ELSR_1EEEEEENS4_6LayoutISD_NS5_IJSC_NSA_ILi0EEESV_EEEEENS5_IJNS4_10UnderscoreESY_SY_EEEEENS4_13SM90_TMA_LOADENS4_14ComposedLayoutINS4_7SwizzleILi2ELi4ELi3EEENS4_18smem_ptr_flag_bitsILi8EEENSU_INS5_IJNSA_ILi8EEESI_EEENS5_IJSI_SC_EEEEEEEvNS4_8identityENS4_23SM90_TMA_LOAD_MULTICASTES1B_vS1C_EENS_8epilogue10collective6detail29Sm90TmaWarpSpecializedAdapterINS1G_15DefaultEpilogueISK_SL_SL_NS1F_6thread17LinearCombinationISK_Li1EffLNS1K_9ScaleType4KindE0ELNS_15FloatRoundStyleE2ESK_EENS1_15EpilogueDefaultEEEEEvvEEEEvNT_6ParamsE)
        /*0008*/ 	.word	0x000000a8


	//----- nvinfo : EIATTR_FRAME_SIZE
	.align		4
.L_12:
        /*000c*/ 	.byte	0x04, 0x11
        /*000e*/ 	.short	(.L_14 - .L_13)
	.align		4
.L_13:
        /*0010*/ 	.word	index@(_ZN7cutlass13device_kernelINS_4gemm6kernel13GemmUniversalIN4cute5tupleIJiiiiEEENS1_10collective13CollectiveMmaINS1_37MainloopSm90TmaGmmaWarpSpecializedFP8ILi8ENS5_IJNS4_1CILi2EEENSA_ILi1EEESC_EEENS1_35KernelTmaWarpSpecializedCooperativeEEENS5_IJNSA_ILi256EEENSA_ILi160EEENSA_ILi64EEEEEENS_12float_e4m3_tENS5_IJlSC_lEEESK_SL_NS4_8TiledMMAINS4_8MMA_AtomIJNS4_4SM904GMMA30MMA_64x32x32_F32E4M3E4M3_SS_TNILNSP_7ScaleInE1ELSR_1EEEEEENS4_6LayoutISD_NS5_IJSC_NSA_ILi0EEESV_EEEEENS5_IJNS4_10UnderscoreESY_SY_EEEEENS4_13SM90_TMA_LOADENS4_14ComposedLayoutINS4_7SwizzleILi2ELi4ELi3EEENS4_18smem_ptr_flag_bitsILi8EEENSU_INS5_IJNSA_ILi8EEESI_EEENS5_IJSI_SC_EEEEEEEvNS4_8identityENS4_23SM90_TMA_LOAD_MULTICASTES1B_vS1C_EENS_8epilogue10collective6detail29Sm90TmaWarpSpecializedAdapterINS1G_15DefaultEpilogueISK_SL_SL_NS1F_6thread17LinearCombinationISK_Li1EffLNS1K_9ScaleType4KindE0ELNS_15FloatRoundStyleE2ESK_EENS1_15EpilogueDefaultEEEEEvvEEEEvNT_6ParamsE)
        /*0014*/ 	.word	0x00000208


	//----- nvinfo : EIATTR_MIN_STACK_SIZE
	.align		4
.L_14:
        /*0018*/ 	.byte	0x04, 0x12
        /*001a*/ 	.short	(.L_16 - .L_15)
	.align		4
.L_15:
        /*001c*/ 	.word	index@(_ZN7cutlass13device_kernelINS_4gemm6kernel13GemmUniversalIN4cute5tupleIJiiiiEEENS1_10collective13CollectiveMmaINS1_37MainloopSm90TmaGmmaWarpSpecializedFP8ILi8ENS5_IJNS4_1CILi2EEENSA_ILi1EEESC_EEENS1_35KernelTmaWarpSpecializedCooperativeEEENS5_IJNSA_ILi256EEENSA_ILi160EEENSA_ILi64EEEEEENS_12float_e4m3_tENS5_IJlSC_lEEESK_SL_NS4_8TiledMMAINS4_8MMA_AtomIJNS4_4SM904GMMA30MMA_64x32x32_F32E4M3E4M3_SS_TNILNSP_7ScaleInE1ELSR_1EEEEEENS4_6LayoutISD_NS5_IJSC_NSA_ILi0EEESV_EEEEENS5_IJNS4_10UnderscoreESY_SY_EEEEENS4_13SM90_TMA_LOADENS4_14ComposedLayoutINS4_7SwizzleILi2ELi4ELi3EEENS4_18smem_ptr_flag_bitsILi8EEENSU_INS5_IJNSA_ILi8EEESI_EEENS5_IJSI_SC_EEEEEEEvNS4_8identityENS4_23SM90_TMA_LOAD_MULTICASTES1B_vS1C_EENS_8epilogue10collective6detail29Sm90TmaWarpSpecializedAdapterINS1G_15DefaultEpilogueISK_SL_SL_NS1F_6thread17LinearCombinationISK_Li1EffLNS1K_9ScaleType4KindE0ELNS_15FloatRoundStyleE2ESK_EENS1_15EpilogueDefaultEEEEEvvEEEEvNT_6ParamsE)
        /*0020*/ 	.word	0x00000208
.L_16:


//--------------------- .nv.compat                --------------------------
	.section	.nv.compat,"",@"SHT_CUDA_COMPAT_INFO"
	.align	4
        /*0000*/ 	.byte	0x02, 0x09, 0x01, 0x00, 0x02, 0x02, 0x04, 0x00, 0x02, 0x05, 0x05, 0x00, 0x03, 0x07, 0x01, 0x01
        /*0010*/ 	.byte	0x02, 0x03, 0x01, 0x00, 0x02, 0x06, 0x01, 0x00, 0x04, 0x0b, 0x08, 0x00, 0x00, 0x00, 0x00, 0x00
        /*0020*/ 	.byte	0x00, 0x00, 0x00, 0x00


//--------------------- .nv.info._ZN7cutlass13device_kernelINS_4gemm6kernel13GemmUniversalIN4cute5tupleIJiiiiEEENS1_10collective13CollectiveMmaINS1_37MainloopSm90TmaGmmaWarpSpecializedFP8ILi8ENS5_IJNS4_1CILi2EEENSA_ILi1EEESC_EEENS1_35KernelTmaWarpSpecializedCooperativeEEENS5_IJNSA_ILi256EEENSA_ILi160EEENSA_ILi64EEEEEENS_12float_e4m3_tENS5_IJlSC_lEEESK_SL_NS4_8TiledMMAINS4_8MMA_AtomIJNS4_4SM904GMMA30MMA_64x32x32_F32E4M3E4M3_SS_TNILNSP_7ScaleInE1ELSR_1EEEEEENS4_6LayoutISD_NS5_IJSC_NSA_ILi0EEESV_EEEEENS5_IJNS4_10UnderscoreESY_SY_EEEEENS4_13SM90_TMA_LOADENS4_14ComposedLayoutINS4_7SwizzleILi2ELi4ELi3EEENS4_18smem_ptr_flag_bitsILi8EEENSU_INS5_IJNSA_ILi8EEESI_EEENS5_IJSI_SC_EEEEEEEvNS4_8identityENS4_23SM90_TMA_LOAD_MULTICASTES1B_vS1C_EENS_8epilogue10collective6detail29Sm90TmaWarpSpecializedAdapterINS1G_15DefaultEpilogueISK_SL_SL_NS1F_6thread17LinearCombinationISK_Li1EffLNS1K_9ScaleType4KindE0ELNS_15FloatRoundStyleE2ESK_EENS1_15EpilogueDefaultEEEEEvvEEEEvNT_6ParamsE --------------------------
	.section	.nv.info._ZN7cutlass13device_kernelINS_4gemm6kernel13GemmUniversalIN4cute5tupleIJiiiiEEENS1_10collective13CollectiveMmaINS1_37MainloopSm90TmaGmmaWarpSpecializedFP8ILi8ENS5_IJNS4_1CILi2EEENSA_ILi1EEESC_EEENS1_35KernelTmaWarpSpecializedCooperativeEEENS5_IJNSA_ILi256EEENSA_ILi160EEENSA_ILi64EEEEEENS_12float_e4m3_tENS5_IJlSC_lEEESK_SL_NS4_8TiledMMAINS4_8MMA_AtomIJNS4_4SM904GMMA30MMA_64x32x32_F32E4M3E4M3_SS_TNILNSP_7ScaleInE1ELSR_1EEEEEENS4_6LayoutISD_NS5_IJSC_NSA_ILi0EEESV_EEEEENS5_IJNS4_10UnderscoreESY_SY_EEEEENS4_13SM90_TMA_LOADENS4_14ComposedLayoutINS4_7SwizzleILi2ELi4ELi3EEENS4_18smem_ptr_flag_bitsILi8EEENSU_INS5_IJNSA_ILi8EEESI_EEENS5_IJSI_SC_EEEEEEEvNS4_8identityENS4_23SM90_TMA_LOAD_MULTICASTES1B_vS1C_EENS_8epilogue10collective6detail29Sm90TmaWarpSpecializedAdapterINS1G_15DefaultEpilogueISK_SL_SL_NS1F_6thread17LinearCombinationISK_Li1EffLNS1K_9ScaleType4KindE0ELNS_15FloatRoundStyleE2ESK_EENS1_15EpilogueDefaultEEEEEvvEEEEvNT_6ParamsE,"",@"SHT_CUDA_INFO"
	.sectionflags	@""
	.align	4


	//----- nvinfo : EIATTR_CUDA_API_VERSION
	.align		4
        /*0000*/ 	.byte	0x04, 0x37
        /*0002*/ 	.short	(.L_18 - .L_17)
.L_17:
        /*0004*/ 	.word	0x00000082


	//----- nvinfo : EIATTR_KPARAM_INFO
	.align		4
.L_18:
        /*0008*/ 	.byte	0x04, 0x17
        /*000a*/ 	.short	(.L_20 - .L_19)
.L_19:
        /*000c*/ 	.word	0x00000000
        /*0010*/ 	.short	0x0000
        /*0012*/ 	.short	0x0070
        /*0014*/ 	.byte	0x00, 0xf0, 0x01, 0x10


	//----- nvinfo : EIATTR_SPARSE_MMA_MASK
	.align		4
.L_20:
        /*0018*/ 	.byte	0x03, 0x50
        /*001a*/ 	.short	0x0000


	//----- nvinfo : EIATTR_MAXREG_COUNT
	.align		4
        /*001c*/ 	.byte	0x03, 0x1b
        /*001e*/ 	.short	0x00a8


	//----- nvinfo : EIATTR_NUM_BARRIERS
	.align		4
        /*0020*/ 	.byte	0x02, 0x4c
        /*0022*/ 	.byte	0x01
	.zero		1


	//----- nvinfo : EIATTR_ANNOTATIONS
	.align		4
        /*0024*/ 	.byte	0x04, 0x55
        /*0026*/ 	.short	(.L_22 - .L_21)


	//   ....[0]....
.L_21:
        /*0028*/ 	.word	0x00000001
        /*002c*/ 	.byte	0xe0, 0x07, 0x00, 0x00, 0x01, 0x00, 0x00, 0x00, 0xb0, 0x08, 0x00, 0x00, 0x01, 0x00, 0x00, 0x00
        /* <DEDUP_REMOVED lines=487> */
        /*1eac*/ 	.byte	0xd0, 0x5b, 0x01, 0x00, 0x01, 0x00, 0x00, 0x00, 0x20, 0x5c, 0x01, 0x00


	//----- nvinfo : EIATTR_MERCURY_ISA_VERSION
	.align		4
.L_22:
        /*1eb8*/ 	.byte	0x03, 0x5f
        /*1eba*/ 	.short	0x0101


	//----- nvinfo : EIATTR_INT_WARP_WIDE_INSTR_OFFSETS
	.align		4
        /*1ebc*/ 	.byte	0x04, 0x31
        /*1ebe*/ 	.short	(.L_24 - .L_23)


	//   ....[0]....
.L_23:
        /*1ec0*/ 	.word	0x00000600


	//   ....[1]....
        /*1ec4*/ 	.word	0x00000620


	//   ....[2]....
        /*1ec8*/ 	.word	0x00000780


	//   ....[3]....
        /*1ecc*/ 	.word	0x00007d90


	//----- nvinfo : EIATTR_COOP_GROUP_MASK_REGIDS
	.align		4
.L_24:
        /*1ed0*/ 	.byte	0x04, 0x29
        /*1ed2*/ 	.short	(.L_26 - .L_25)


	//   ....[0]....
.L_25:
        /*1ed4*/ 	.word	0xffffffff


	//   ....[1]....
        /*1ed8*/ 	.word	0xffffffff


	//   ....[2]....
        /*1edc*/ 	.word	0xffffffff


	//   ....[3]....
        /*1ee0*/ 	.word	0xffffffff


	//   ....[4]....
        /*1ee4*/ 	.word	0xffffffff


	//   ....[5]....
        /*1ee8*/ 	.word	0xffffffff


	//----- nvinfo : EIATTR_COOP_GROUP_INSTR_OFFSETS
	.align		4
.L_26:
        /*1eec*/ 	.byte	0x04, 0x28
        /*1eee*/ 	.short	(.L_28 - .L_27)


	//   ....[0]....
.L_27:
        /*1ef0*/ 	.word	0x00000070


	//   ....[1]....
        /*1ef4*/ 	.word	0x00000080


	//   ....[2]....
        /*1ef8*/ 	.word	0x000001a0


	//   ....[3]....
        /*1efc*/ 	.word	0x00000470


	//   ....[4]....
        /*1f00*/ 	.word	0x000008f0


	//   ....[5]....
        /*1f04*/ 	.word	0x00001e80


	//----- nvinfo : EIATTR_REG_RECONFIG
	.align		4
.L_28:
        /*1f08*/ 	.byte	0x01, 0x54
	.zero		2


	//----- nvinfo : EIATTR_MBARRIER_INSTR_OFFSETS
	.align		4
        /*1f0c*/ 	.byte	0x04, 0x39
        /*1f0e*/ 	.short	(.L_30 - .L_29)


	//   ....[0]....
.L_29:
        /*1f10*/ 	.word	0x00000340
        /*1f14*/ 	.word	0x000000ff
        /*1f18*/ 	.word	0x00000000
        /*1f1c*/ 	.short	0x0100
        /*1f1e*/ 	.byte	0x0a
	.zero		1


	//   ....[1]....
        /*1f20*/ 	.word	0x00000350
        /*1f24*/ 	.word	0x000000ff
        /*1f28*/ 	.word	0x00000040
        /*1f2c*/ 	.short	0x0100
        /*1f2e*/ 	.byte	0x0a
	.zero		1


	//   ....[2]....
        /*1f30*/ 	.word	0x00000360
        /*1f34*/ 	.word	0x000000ff
        /*1f38*/ 	.word	0x00000008
        /*1f3c*/ 	.short	0x0100
        /*1f3e*/ 	.byte	0x0a
	.zero		1


	//   ....[3]....
        /*1f40*/ 	.word	0x00000370
        /*1f44*/ 	.word	0x000000ff
        /*1f48*/ 	.word	0x00000048
        /*1f4c*/ 	.short	0x0100
        /*1f4e*/ 	.byte	0x0a
	.zero		1


	//   ....[4]....
        /*1f50*/ 	.word	0x00000380
        /*1f54*/ 	.word	0x000000ff
        /*1f58*/ 	.word	0x00000010
        /*1f5c*/ 	.short	0x0100
        /*1f5e*/ 	.byte	0x0a
	.zero		1


	//   ....[5]....
        /*1f60*/ 	.word	0x00000390
        /*1f64*/ 	.word	0x000000ff
        /*1f68*/ 	.word	0x00000050
        /*1f6c*/ 	.short	0x0100
        /*1f6e*/ 	.byte	0x0a
	.zero		1


	//   ....[6]....
        /*1f70*/ 	.word	0x000003a0
        /*1f74*/ 	.word	0x000000ff
        /*1f78*/ 	.word	0x00000018
        /*1f7c*/ 	.short	0x0100
        /*1f7e*/ 	.byte	0x0a
	.zero		1


	//   ....[7]....
        /*1f80*/ 	.word	0x000003b0
        /*1f84*/ 	.word	0x000000ff
        /*1f88*/ 	.word	0x00000058
        /*1f8c*/ 	.short	0x0100
        /*1f8e*/ 	.byte	0x0a
	.zero		1


	//   ....[8]....
        /*1f90*/ 	.word	0x000003c0
        /*1f94*/ 	.word	0x000000ff
        /*1f98*/ 	.word	0x00000020
        /*1f9c*/ 	.short	0x0100
        /*1f9e*/ 	.byte	0x0a
	.zero		1


	//   ....[9]....
        /*1fa0*/ 	.word	0x000003d0
        /*1fa4*/ 	.word	0x000000ff
        /*1fa8*/ 	.word	0x00000060
        /*1fac*/ 	.short	0x0100
        /*1fae*/ 	.byte	0x0a
	.zero		1


	//   ....[10]....
        /*1fb0*/ 	.word	0x000003e0
        /*1fb4*/ 	.word	0x000000ff
        /*1fb8*/ 	.word	0x00000028
        /*1fbc*/ 	.short	0x0100
        /*1fbe*/ 	.byte	0x0a
	.zero		1


	//   ....[11]....
        /*1fc0*/ 	.word	0x000003f0
        /*1fc4*/ 	.word	0x000000ff
        /*1fc8*/ 	.word	0x00000068
        /*1fcc*/ 	.short	0x0100
        /*1fce*/ 	.byte	0x0a
	.zero		1


	//   ....[12]....
        /*1fd0*/ 	.word	0x00000400
        /*1fd4*/ 	.word	0x000000ff
        /*1fd8*/ 	.word	0x00000030
        /*1fdc*/ 	.short	0x0100
        /*1fde*/ 	.byte	0x0a
	.zero		1


	//   ....[13]....
        /*1fe0*/ 	.word	0x00000410
        /*1fe4*/ 	.word	0x000000ff
        /*1fe8*/ 	.word	0x00000070
        /*1fec*/ 	.short	0x0100
        /*1fee*/ 	.byte	0x0a
	.zero		1


	//   ....[14]....
        /*1ff0*/ 	.word	0x00000420
        /*1ff4*/ 	.word	0x000000ff
        /*1ff8*/ 	.word	0x00000038
        /*1ffc*/ 	.short	0x0100
        /*1ffe*/ 	.byte	0x0a
	.zero		1


	//   ....[15]....
        /*2000*/ 	.word	0x00000430
        /*2004*/ 	.word	0x000000ff
        /*2008*/ 	.word	0x00000078
        /*200c*/ 	.short	0x0100
        /*200e*/ 	.byte	0x0a
	.zero		1


	//   ....[16]....
        /*2010*/ 	.word	0x00000810
        /*2014*/ 	.word	0x000000ff
        /*2018*/ 	.word	0x00000090
        /*201c*/ 	.short	0x0100
        /*201e*/ 	.byte	0x08
	.zero		1


	//   ....[17]....
        /*2020*/ 	.word	0x00000890
        /*2024*/ 	.word	0x000000ff
        /*2028*/ 	.word	0x00000098
        /*202c*/ 	.short	0x0100
        /*202e*/ 	.byte	0x08
	.zero		1


	//   ....[18]....
        /*2030*/ 	.word	0x00002280
        /*2034*/ 	.word	0x000000ff
        /*2038*/ 	.word	0x00000000
        /*203c*/ 	.short	0x010a
        /*203e*/ 	.byte	0x0f
	.zero		1


	//   ....[19]....
        /*2040*/ 	.word	0x000022e0
        /*2044*/ 	.word	0x000000ff
        /*2048*/ 	.word	0x00000000
        /*204c*/ 	.short	0x010a
        /*204e*/ 	.byte	0x0f
	.zero		1


	//   ....[20]....
        /*2050*/ 	.word	0x00004260
        /*2054*/ 	.word	0x000000ff
        /*2058*/ 	.word	0x00000000
        /*205c*/ 	.short	0x010a
        /*205e*/ 	.byte	0x11
	.zero		1


	//   ....[21]....
        /*2060*/ 	.word	0x000042a0
        /*2064*/ 	.word	0x000000ff
        /*2068*/ 	.word	0x00000000
        /*206c*/ 	.short	0x010a
        /*206e*/ 	.byte	0x11
	.zero		1


	//   ....[22]....
        /*2070*/ 	.word	0x000061b0
        /*2074*/ 	.word	0x000000e5
        /*2078*/ 	.word	0x00000000
        /*207c*/ 	.short	0x0101
        /*207e*/ 	.byte	0x3f
	.zero		1


	//   ....[23]....
        /*2080*/ 	.word	0x00007e30
        /*2084*/ 	.word	0x00000018
        /*2088*/ 	.word	0x00000000
        /*208c*/ 	.short	0x0101
        /*208e*/ 	.byte	0x3f
	.zero		1


	//   ....[24]....
        /*2090*/ 	.word	0x00014bf0
        /*2094*/ 	.word	0x0000000f
        /*2098*/ 	.word	0x00000040
        /*209c*/ 	.short	0x010a
        /*209e*/ 	.byte	0x3f
	.zero		1


	//   ....[25]....
        /*20a0*/ 	.word	0x00014fc0
        /*20a4*/ 	.word	0x00000002
        /*20a8*/ 	.word	0x00000098
        /*20ac*/ 	.short	0x0101
        /*20ae*/ 	.byte	0x3f
	.zero		1


	//   ....[26]....
        /*20b0*/ 	.word	0x00015730
        /*20b4*/ 	.word	0x00000005
        /*20b8*/ 	.word	0x00000000
        /*20bc*/ 	.short	0x010a
        /*20be*/ 	.byte	0x3f
	.zero		1


	//   ....[27]....
        /*20c0*/ 	.word	0x000157b0
        /*20c4*/ 	.word	0x00000007
        /*20c8*/ 	.word	0x00000000
        /*20cc*/ 	.short	0x010a
        /*20ce*/ 	.byte	0x3f
	.zero		1


	//   ....[28]....
        /*20d0*/ 	.word	0x00015840
        /*20d4*/ 	.word	0x00000006
        /*20d8*/ 	.word	0x00000000
        /*20dc*/ 	.short	0x010a
        /*20de*/ 	.byte	0x3f
	.zero		1


	//   ....[29]....
        /*20e0*/ 	.word	0x000158d0
        /*20e4*/ 	.word	0x00000007
        /*20e8*/ 	.word	0x00000000
        /*20ec*/ 	.short	0x010a
        /*20ee*/ 	.byte	0x3f
	.zero		1


	//   ....[30]....
        /*20f0*/ 	.word	0x00015960
        /*20f4*/ 	.word	0x00000006
        /*20f8*/ 	.word	0x00000000
        /*20fc*/ 	.short	0x010a
        /*20fe*/ 	.byte	0x3f
	.zero		1


	//   ....[31]....
        /*2100*/ 	.word	0x000159f0
        /*2104*/ 	.word	0x00000007
        /*2108*/ 	.word	0x00000000
        /*210c*/ 	.short	0x010a
        /*210e*/ 	.byte	0x3f
	.zero		1


	//   ....[32]....
        /*2110*/ 	.word	0x00015a80
        /*2114*/ 	.word	0x00000006
        /*2118*/ 	.word	0x00000000
        /*211c*/ 	.short	0x010a
        /*211e*/ 	.byte	0x3f
	.zero		1


	//   ....[33]....
        /*2120*/ 	.word	0x00015b10
        /*2124*/ 	.word	0x00000003
        /*2128*/ 	.word	0x00000000
        /*212c*/ 	.short	0x010a
        /*212e*/ 	.byte	0x3f
	.zero		1


	//   ....[34]....
        /*2130*/ 	.word	0x00015b80
        /*2134*/ 	.word	0x00000003
        /*2138*/ 	.word	0x00000000
        /*213c*/ 	.short	0x010a
        /*213e*/ 	.byte	0x3f
	.zero		1


	//   ....[35]....
        /*2140*/ 	.word	0x00015bf0
        /*2144*/ 	.word	0x00000000
        /*2148*/ 	.word	0x00000000
        /*214c*/ 	.short	0x010a
        /*214e*/ 	.byte	0x3f
	.zero		1


	//   ....[36]....
        /*2150*/ 	.word	0x00015cd0
        /*2154*/ 	.word	0x0000000f
        /*2158*/ 	.word	0x00000040
        /*215c*/ 	.short	0x010a
        /*215e*/ 	.byte	0x3f
	.zero		1


	//   ....[37]....
        /*2160*/ 	.word	0x00015da0
        /*2164*/ 	.word	0x00000005
        /*2168*/ 	.word	0x00000000
        /*216c*/ 	.short	0x010a
        /*216e*/ 	.byte	0x3f
	.zero		1


	//   ....[38]....
        /*2170*/ 	.word	0x00015df0
        /*2174*/ 	.word	0x00000007
        /*2178*/ 	.word	0x00000000
        /*217c*/ 	.short	0x010a
        /*217e*/ 	.byte	0x3f
	.zero		1


	//   ....[39]....
        /*2180*/ 	.word	0x00015e40
        /*2184*/ 	.word	0x00000006
        /*2188*/ 	.word	0x00000000
        /*218c*/ 	.short	0x010a
        /*218e*/ 	.byte	0x3f
	.zero		1


	//   ....[40]....
        /*2190*/ 	.word	0x00015e90
        /*2194*/ 	.word	0x00000007
        /*2198*/ 	.word	0x00000000
        /*219c*/ 	.short	0x010a
        /*219e*/ 	.byte	0x3f
	.zero		1


	//   ....[41]....
        /*21a0*/ 	.word	0x00015ee0
        /*21a4*/ 	.word	0x00000006
        /*21a8*/ 	.word	0x00000000
        /*21ac*/ 	.short	0x010a
        /*21ae*/ 	.byte	0x3f
	.zero		1


	//   ....[42]....
        /*21b0*/ 	.word	0x00015f30
        /*21b4*/ 	.word	0x00000007
        /*21b8*/ 	.word	0x00000000
        /*21bc*/ 	.short	0x010a
        /*21be*/ 	.byte	0x3f
	.zero		1


	//   ....[43]....
        /*21c0*/ 	.word	0x00015f80
        /*21c4*/ 	.word	0x00000006
        /*21c8*/ 	.word	0x00000000
        /*21cc*/ 	.short	0x010a
        /*21ce*/ 	.byte	0x3f
	.zero		1


	//----- nvinfo : EIATTR_NUM_MBARRIERS
	.align		4
.L_30:
        /*21d0*/ 	.byte	0x03, 0x38
        /*21d2*/ 	.short	0x0012


	//----- nvinfo : EIATTR_EXIT_INSTR_OFFSETS
	.align		4
        /*21d4*/ 	.byte	0x04, 0x1c
        /*21d6*/ 	.short	(.L_32 - .L_31)


	//   ....[0]....
.L_31:
        /*21d8*/ 	.word	0x00000a80


	//   ....[1]....
        /*21dc*/ 	.word	0x00001320


	//   ....[2]....
        /*21e0*/ 	.word	0x000142e0


	//   ....[3]....
        /*21e4*/ 	.word	0x00014880


	//   ....[4]....
        /*21e8*/ 	.word	0x00015b60


	//----- nvinfo : EIATTR_MAX_THREADS
	.align		4
.L_32:
        /*21ec*/ 	.byte	0x04, 0x05
        /*21ee*/ 	.short	(.L_34 - .L_33)
.L_33:
        /*21f0*/ 	.word	0x00000180
        /*21f4*/ 	.word	0x00000001
        /*21f8*/ 	.word	0x00000001


	//----- nvinfo : EIATTR_CRS_STACK_SIZE
	.align		4
.L_34:
        /*21fc*/ 	.byte	0x04, 0x1e
        /*21fe*/ 	.short	(.L_36 - .L_35)
.L_35:
        /*2200*/ 	.word	0x00000000


	//----- nvinfo : EIATTR_CBANK_PARAM_SIZE
	.align		4
.L_36:
        /*2204*/ 	.byte	0x03, 0x19
        /*2206*/ 	.short	0x0470


	//----- nvinfo : EIATTR_PARAM_CBANK
	.align		4
        /*2208*/ 	.byte	0x04, 0x0a
        /*220a*/ 	.short	(.L_38 - .L_37)
	.align		4
.L_37:
        /*220c*/ 	.word	index@(.nv.constant0._ZN7cutlass13device_kernelINS_4gemm6kernel13GemmUniversalIN4cute5tupleIJiiiiEEENS1_10collective13CollectiveMmaINS1_37MainloopSm90TmaGmmaWarpSpecializedFP8ILi8ENS5_IJNS4_1CILi2EEENSA_ILi1EEESC_EEENS1_35KernelTmaWarpSpecializedCooperativeEEENS5_IJNSA_ILi256EEENSA_ILi160EEENSA_ILi64EEEEEENS_12float_e4m3_tENS5_IJlSC_lEEESK_SL_NS4_8TiledMMAINS4_8MMA_AtomIJNS4_4SM904GMMA30MMA_64x32x32_F32E4M3E4M3_SS_TNILNSP_7ScaleInE1ELSR_1EEEEEENS4_6LayoutISD_NS5_IJSC_NSA_ILi0EEESV_EEEEENS5_IJNS4_10UnderscoreESY_SY_EEEEENS4_13SM90_TMA_LOADENS4_14ComposedLayoutINS4_7SwizzleILi2ELi4ELi3EEENS4_18smem_ptr_flag_bitsILi8EEENSU_INS5_IJNSA_ILi8EEESI_EEENS5_IJSI_SC_EEEEEEEvNS4_8identityENS4_23SM90_TMA_LOAD_MULTICASTES1B_vS1C_EENS_8epilogue10collective6detail29Sm90TmaWarpSpecializedAdapterINS1G_15DefaultEpilogueISK_SL_SL_NS1F_6thread17LinearCombinationISK_Li1EffLNS1K_9ScaleType4KindE0ELNS_15FloatRoundStyleE2ESK_EENS1_15EpilogueDefaultEEEEEvvEEEEvNT_6ParamsE)
        /*2210*/ 	.short	0x0210
        /*2212*/ 	.short	0x0470


	//----- nvinfo : EIATTR_SW_WAR
	.align		4
.L_38:
        /*2214*/ 	.byte	0x04, 0x36
        /*2216*/ 	.short	(.L_40 - .L_39)
.L_39:
        /*2218*/ 	.word	0x00000008
.L_40:


//--------------------- .nv.callgraph             --------------------------
	.section	.nv.callgraph,"",@"SHT_CUDA_CALLGRAPH"
	.align	4
	.sectionentsize	8
	.align		4
        /*0000*/ 	.word	0x00000000
	.align		4
        /*0004*/ 	.word	0xffffffff
	.align		4
        /*0008*/ 	.word	0x00000000
	.align		4
        /*000c*/ 	.word	0xfffffffe
	.align		4
        /*0010*/ 	.word	0x00000000
	.align		4
        /*0014*/ 	.word	0xfffffffd
	.align		4
        /*0018*/ 	.word	0x00000000
	.align		4
        /*001c*/ 	.word	0xfffffffc


//--------------------- .nv.constant4             --------------------------
	.section	.nv.constant4,"a",@progbits
	.align	8
	.align		8
.nv.constant4:
        /*0000*/ 	.dword	_ZN39_INTERNAL_afe8cc74_4_k_cu_efd8520a_39104cuda3std3__45__cpo5beginE
	.align		8
        /*0008*/ 	.dword	_ZN39_INTERNAL_afe8cc74_4_k_cu_efd8520a_39104cuda3std3__45__cpo3endE
	.align		8
        /*0010*/ 	.dword	_ZN39_INTERNAL_afe8cc74_4_k_cu_efd8520a_39104cuda3std3__45__cpo6cbeginE
	.align		8
        /*0018*/ 	.dword	_ZN39_INTERNAL_afe8cc74_4_k_cu_efd8520a_39104cuda3std3__45__cpo4cendE
	.align		8
        /*0020*/ 	.dword	_ZN39_INTERNAL_afe8cc74_4_k_cu_efd8520a_39104cuda3std3__441_GLOBAL__N__afe8cc74_4_k_cu_efd8520a_39106ignoreE
	.align		8
        /*0028*/ 	.dword	_ZN39_INTERNAL_afe8cc74_4_k_cu_efd8520a_39104cuda3std3__419piecewise_constructE
	.align		8
        /*0030*/ 	.dword	_ZN39_INTERNAL_afe8cc74_4_k_cu_efd8520a_39104cuda3std3__48in_placeE
	.align		8
        /*0038*/ 	.dword	_ZN39_INTERNAL_afe8cc74_4_k_cu_efd8520a_39104cuda3std6ranges3__45__cpo4swapE
	.align		8
        /*0040*/ 	.dword	_ZN39_INTERNAL_afe8cc74_4_k_cu_efd8520a_39104cuda3std6ranges3__45__cpo9iter_moveE
	.align		8
        /*0048*/ 	.dword	_ZN39_INTERNAL_afe8cc74_4_k_cu_efd8520a_39104cute7productE
	.align		8
        /*0050*/ 	.dword	_ZN39_INTERNAL_afe8cc74_4_k_cu_efd8520a_39104cute1_E


//--------------------- .text._ZN7cutlass13device_kernelINS_4gemm6kernel13GemmUniversalIN4cute5tupleIJiiiiEEENS1_10collective13CollectiveMmaINS1_37MainloopSm90TmaGmmaWarpSpecializedFP8ILi8ENS5_IJNS4_1CILi2EEENSA_ILi1EEESC_EEENS1_35KernelTmaWarpSpecializedCooperativeEEENS5_IJNSA_ILi256EEENSA_ILi160EEENSA_ILi64EEEEEENS_12float_e4m3_tENS5_IJlSC_lEEESK_SL_NS4_8TiledMMAINS4_8MMA_AtomIJNS4_4SM904GMMA30MMA_64x32x32_F32E4M3E4M3_SS_TNILNSP_7ScaleInE1ELSR_1EEEEEENS4_6LayoutISD_NS5_IJSC_NSA_ILi0EEESV_EEEEENS5_IJNS4_10UnderscoreESY_SY_EEEEENS4_13SM90_TMA_LOADENS4_14ComposedLayoutINS4_7SwizzleILi2ELi4ELi3EEENS4_18smem_ptr_flag_bitsILi8EEENSU_INS5_IJNSA_ILi8EEESI_EEENS5_IJSI_SC_EEEEEEEvNS4_8identityENS4_23SM90_TMA_LOAD_MULTICASTES1B_vS1C_EENS_8epilogue10collective6detail29Sm90TmaWarpSpecializedAdapterINS1G_15DefaultEpilogueISK_SL_SL_NS1F_6thread17LinearCombinationISK_Li1EffLNS1K_9ScaleType4KindE0ELNS_15FloatRoundStyleE2ESK_EENS1_15EpilogueDefaultEEEEEvvEEEEvNT_6ParamsE --------------------------
	.section	.text._ZN7cutlass13device_kernelINS_4gemm6kernel13GemmUniversalIN4cute5tupleIJiiiiEEENS1_10collective13CollectiveMmaINS1_37MainloopSm90TmaGmmaWarpSpecializedFP8ILi8ENS5_IJNS4_1CILi2EEENSA_ILi1EEESC_EEENS1_35KernelTmaWarpSpecializedCooperativeEEENS5_IJNSA_ILi256EEENSA_ILi160EEENSA_ILi64EEEEEENS_12float_e4m3_tENS5_IJlSC_lEEESK_SL_NS4_8TiledMMAINS4_8MMA_AtomIJNS4_4SM904GMMA30MMA_64x32x32_F32E4M3E4M3_SS_TNILNSP_7ScaleInE1ELSR_1EEEEEENS4_6LayoutISD_NS5_IJSC_NSA_ILi0EEESV_EEEEENS5_IJNS4_10UnderscoreESY_SY_EEEEENS4_13SM90_TMA_LOADENS4_14ComposedLayoutINS4_7SwizzleILi2ELi4ELi3EEENS4_18smem_ptr_flag_bitsILi8EEENSU_INS5_IJNSA_ILi8EEESI_EEENS5_IJSI_SC_EEEEEEEvNS4_8identityENS4_23SM90_TMA_LOAD_MULTICASTES1B_vS1C_EENS_8epilogue10collective6detail29Sm90TmaWarpSpecializedAdapterINS1G_15DefaultEpilogueISK_SL_SL_NS1F_6thread17LinearCombinationISK_Li1EffLNS1K_9ScaleType4KindE0ELNS_15FloatRoundStyleE2ESK_EENS1_15EpilogueDefaultEEEEEvvEEEEvNT_6ParamsE,"ax",@progbits
	.align	128
.text._ZN7cutlass13device_kernelINS_4gemm6kernel13GemmUniversalIN4cute5tupleIJiiiiEEENS1_10collective13CollectiveMmaINS1_37MainloopSm90TmaGmmaWarpSpecializedFP8ILi8ENS5_IJNS4_1CILi2EEENSA_ILi1EEESC_EEENS1_35KernelTmaWarpSpecializedCooperativeEEENS5_IJNSA_ILi256EEENSA_ILi160EEENSA_ILi64EEEEEENS_12float_e4m3_tENS5_IJlSC_lEEESK_SL_NS4_8TiledMMAINS4_8MMA_AtomIJNS4_4SM904GMMA30MMA_64x32x32_F32E4M3E4M3_SS_TNILNSP_7ScaleInE1ELSR_1EEEEEENS4_6LayoutISD_NS5_IJSC_NSA_ILi0EEESV_EEEEENS5_IJNS4_10UnderscoreESY_SY_EEEEENS4_13SM90_TMA_LOADENS4_14ComposedLayoutINS4_7SwizzleILi2ELi4ELi3EEENS4_18smem_ptr_flag_bitsILi8EEENSU_INS5_IJNSA_ILi8EEESI_EEENS5_IJSI_SC_EEEEEEEvNS4_8identityENS4_23SM90_TMA_LOAD_MULTICASTES1B_vS1C_EENS_8epilogue10collective6detail29Sm90TmaWarpSpecializedAdapterINS1G_15DefaultEpilogueISK_SL_SL_NS1F_6thread17LinearCombinationISK_Li1EffLNS1K_9ScaleType4KindE0ELNS_15FloatRoundStyleE2ESK_EENS1_15EpilogueDefaultEEEEEvvEEEEvNT_6ParamsE:
        .type           _ZN7cutlass13device_kernelINS_4gemm6kernel13GemmUniversalIN4cute5tupleIJiiiiEEENS1_10collective13CollectiveMmaINS1_37MainloopSm90TmaGmmaWarpSpecializedFP8ILi8ENS5_IJNS4_1CILi2EEENSA_ILi1EEESC_EEENS1_35KernelTmaWarpSpecializedCooperativeEEENS5_IJNSA_ILi256EEENSA_ILi160EEENSA_ILi64EEEEEENS_12float_e4m3_tENS5_IJlSC_lEEESK_SL_NS4_8TiledMMAINS4_8MMA_AtomIJNS4_4SM904GMMA30MMA_64x32x32_F32E4M3E4M3_SS_TNILNSP_7ScaleInE1ELSR_1EEEEEENS4_6LayoutISD_NS5_IJSC_NSA_ILi0EEESV_EEEEENS5_IJNS4_10UnderscoreESY_SY_EEEEENS4_13SM90_TMA_LOADENS4_14ComposedLayoutINS4_7SwizzleILi2ELi4ELi3EEENS4_18smem_ptr_flag_bitsILi8EEENSU_INS5_IJNSA_ILi8EEESI_EEENS5_IJSI_SC_EEEEEEEvNS4_8identityENS4_23SM90_TMA_LOAD_MULTICASTES1B_vS1C_EENS_8epilogue10collective6detail29Sm90TmaWarpSpecializedAdapterINS1G_15DefaultEpilogueISK_SL_SL_NS1F_6thread17LinearCombinationISK_Li1EffLNS1K_9ScaleType4KindE0ELNS_15FloatRoundStyleE2ESK_EENS1_15EpilogueDefaultEEEEEvvEEEEvNT_6ParamsE,@function
        .size           _ZN7cutlass13device_kernelINS_4gemm6kernel13GemmUniversalIN4cute5tupleIJiiiiEEENS1_10collective13CollectiveMmaINS1_37MainloopSm90TmaGmmaWarpSpecializedFP8ILi8ENS5_IJNS4_1CILi2EEENSA_ILi1EEESC_EEENS1_35KernelTmaWarpSpecializedCooperativeEEENS5_IJNSA_ILi256EEENSA_ILi160EEENSA_ILi64EEEEEENS_12float_e4m3_tENS5_IJlSC_lEEESK_SL_NS4_8TiledMMAINS4_8MMA_AtomIJNS4_4SM904GMMA30MMA_64x32x32_F32E4M3E4M3_SS_TNILNSP_7ScaleInE1ELSR_1EEEEEENS4_6LayoutISD_NS5_IJSC_NSA_ILi0EEESV_EEEEENS5_IJNS4_10UnderscoreESY_SY_EEEEENS4_13SM90_TMA_LOADENS4_14ComposedLayoutINS4_7SwizzleILi2ELi4ELi3EEENS4_18smem_ptr_flag_bitsILi8EEENSU_INS5_IJNSA_ILi8EEESI_EEENS5_IJSI_SC_EEEEEEEvNS4_8identityENS4_23SM90_TMA_LOAD_MULTICASTES1B_vS1C_EENS_8epilogue10collective6detail29Sm90TmaWarpSpecializedAdapterINS1G_15DefaultEpilogueISK_SL_SL_NS1F_6thread17LinearCombinationISK_Li1EffLNS1K_9ScaleType4KindE0ELNS_15FloatRoundStyleE2ESK_EENS1_15EpilogueDefaultEEEEEvvEEEEvNT_6ParamsE,(.L_x_405 - _ZN7cutlass13device_kernelINS_4gemm6kernel13GemmUniversalIN4cute5tupleIJiiiiEEENS1_10collective13CollectiveMmaINS1_37MainloopSm90TmaGmmaWarpSpecializedFP8ILi8ENS5_IJNS4_1CILi2EEENSA_ILi1EEESC_EEENS1_35KernelTmaWarpSpecializedCooperativeEEENS5_IJNSA_ILi256EEENSA_ILi160EEENSA_ILi64EEEEEENS_12float_e4m3_tENS5_IJlSC_lEEESK_SL_NS4_8TiledMMAINS4_8MMA_AtomIJNS4_4SM904GMMA30MMA_64x32x32_F32E4M3E4M3_SS_TNILNSP_7ScaleInE1ELSR_1EEEEEENS4_6LayoutISD_NS5_IJSC_NSA_ILi0EEESV_EEEEENS5_IJNS4_10UnderscoreESY_SY_EEEEENS4_13SM90_TMA_LOADENS4_14ComposedLayoutINS4_7SwizzleILi2ELi4ELi3EEENS4_18smem_ptr_flag_bitsILi8EEENSU_INS5_IJNSA_ILi8EEESI_EEENS5_IJSI_SC_EEEEEEEvNS4_8identityENS4_23SM90_TMA_LOAD_MULTICASTES1B_vS1C_EENS_8epilogue10collective6detail29Sm90TmaWarpSpecializedAdapterINS1G_15DefaultEpilogueISK_SL_SL_NS1F_6thread17LinearCombinationISK_Li1EffLNS1K_9ScaleType4KindE0ELNS_15FloatRoundStyleE2ESK_EENS1_15EpilogueDefaultEEEEEvvEEEEvNT_6ParamsE)
        .other          _ZN7cutlass13device_kernelINS_4gemm6kernel13GemmUniversalIN4cute5tupleIJiiiiEEENS1_10collective13CollectiveMmaINS1_37MainloopSm90TmaGmmaWarpSpecializedFP8ILi8ENS5_IJNS4_1CILi2EEENSA_ILi1EEESC_EEENS1_35KernelTmaWarpSpecializedCooperativeEEENS5_IJNSA_ILi256EEENSA_ILi160EEENSA_ILi64EEEEEENS_12float_e4m3_tENS5_IJlSC_lEEESK_SL_NS4_8TiledMMAINS4_8MMA_AtomIJNS4_4SM904GMMA30MMA_64x32x32_F32E4M3E4M3_SS_TNILNSP_7ScaleInE1ELSR_1EEEEEENS4_6LayoutISD_NS5_IJSC_NSA_ILi0EEESV_EEEEENS5_IJNS4_10UnderscoreESY_SY_EEEEENS4_13SM90_TMA_LOADENS4_14ComposedLayoutINS4_7SwizzleILi2ELi4ELi3EEENS4_18smem_ptr_flag_bitsILi8EEENSU_INS5_IJNSA_ILi8EEESI_EEENS5_IJSI_SC_EEEEEEEvNS4_8identityENS4_23SM90_TMA_LOAD_MULTICASTES1B_vS1C_EENS_8epilogue10collective6detail29Sm90TmaWarpSpecializedAdapterINS1G_15DefaultEpilogueISK_SL_SL_NS1F_6thread17LinearCombinationISK_Li1EffLNS1K_9ScaleType4KindE0ELNS_15FloatRoundStyleE2ESK_EENS1_15EpilogueDefaultEEEEEvvEEEEvNT_6ParamsE,@"STO_CUDA_ENTRY STV_DEFAULT"
_ZN7cutlass13device_kernelINS_4gemm6kernel13GemmUniversalIN4cute5tupleIJiiiiEEENS1_10collective13CollectiveMmaINS1_37MainloopSm90TmaGmmaWarpSpecializedFP8ILi8ENS5_IJNS4_1CILi2EEENSA_ILi1EEESC_EEENS1_35KernelTmaWarpSpecializedCooperativeEEENS5_IJNSA_ILi256EEENSA_ILi160EEENSA_ILi64EEEEEENS_12float_e4m3_tENS5_IJlSC_lEEESK_SL_NS4_8TiledMMAINS4_8MMA_AtomIJNS4_4SM904GMMA30MMA_64x32x32_F32E4M3E4M3_SS_TNILNSP_7ScaleInE1ELSR_1EEEEEENS4_6LayoutISD_NS5_IJSC_NSA_ILi0EEESV_EEEEENS5_IJNS4_10UnderscoreESY_SY_EEEEENS4_13SM90_TMA_LOADENS4_14ComposedLayoutINS4_7SwizzleILi2ELi4ELi3EEENS4_18smem_ptr_flag_bitsILi8EEENSU_INS5_IJNSA_ILi8EEESI_EEENS5_IJSI_SC_EEEEEEEvNS4_8identityENS4_23SM90_TMA_LOAD_MULTICASTES1B_vS1C_EENS_8epilogue10collective6detail29Sm90TmaWarpSpecializedAdapterINS1G_15DefaultEpilogueISK_SL_SL_NS1F_6thread17LinearCombinationISK_Li1EffLNS1K_9ScaleType4KindE0ELNS_15FloatRoundStyleE2ESK_EENS1_15EpilogueDefaultEEEEEvvEEEEvNT_6ParamsE:
[----:B------:R-:W0:Y:S02]  /*0000*/  LDC R1, c[0x0][0x28] ;  /* 0x00000a00ff017b82 */ /* 0x000e240000000800 */
[----:B0-----:R-:W-:Y:S01]  /*0010*/  VIADD R1, R1, 0xfffffdf8 ;  /* 0xfffffdf801017836 */ /* 0x001fe20000000000 */
[----:B------:R-:W0:Y:S01]  /*0020*/  S2R R4, SR_TID.X ;  /* 0x0000000000047919 */ /* 0x000e220000002100 */
[----:B------:R-:W-:Y:S01]  /*0030*/  ELECT P0, URZ, PT ;  /* 0x00000000003f782f */ /* 0x000fe20003800000 */
[----:B------:R-:W-:Y:S01]  /*0040*/  BSSY B0, `(.L_x_0) ;  /* 0x0000015000007945 */ /* 0x000fe20003800000 */
[--C-:B0-----:R-:W-:Y:S02]  /*0050*/  SHF.R.U32.HI R0, RZ, 0x5, R4.reuse ;  /* 0x00000005ff007819 */ /* 0x101fe40000011604 */
[----:B------:R-:W-:-:S03]  /*0060*/  SHF.R.U32.HI R2, RZ, 0x7, R4 ;  /* 0x00000007ff027819 */ /* 0x000fc60000011604 */
[----:B------:R-:W0:Y:S04]  /*0070*/  SHFL.IDX PT, R3, R0, RZ, 0x1f ;  /* 0x00001fff00037589 */ /* 0x000e2800000e0000 */
[----:B------:R-:W1:Y:S01]  /*0080*/  SHFL.IDX PT, R2, R2, RZ, 0x1f ;  /* 0x00001fff02027589 */ /* 0x000e6200000e0000 */
[----:B0-----:R-:W-:Y:S02]  /*0090*/  R2UR UR4, R3 ;  /* 0x00000000030472ca */ /* 0x001fe400000e0000 */
[----:B-1----:R-:W-:-:S11]  /*00a0*/  R2UR UR8, R2 ;  /* 0x00000000020872ca */ /* 0x002fd600000e0000 */
[----:B------:R-:W-:Y:S02]  /*00b0*/  USHF.R.S32.HI UR5, URZ, 0x1f, UR4 ;  /* 0x0000001f3f057899 */ /* 0x000fe40008011404 */
[----:B------:R-:W-:Y:S02]  /*00c0*/  ISETP.NE.OR P0, PT, RZ, UR4, !P0 ;  /* 0x00000004ff007c0c */ /* 0x000fe4000c705670 */
[----:B------:R-:W-:-:S04]  /*00d0*/  ULEA.HI UR5, UR5, UR4, URZ, 0x2 ;  /* 0x0000000405057291 */ /* 0x000fc8000f8f103f */
[----:B------:R-:W-:-:S04]  /*00e0*/  ULOP3.LUT UR5, UR5, 0xfffffffc, URZ, 0xc0, !UPT ;  /* 0xfffffffc05057892 */ /* 0x000fc8000f8ec03f */
[----:B------:R-:W-:-:S03]  /*00f0*/  UIADD3 UR6, UR4, -UR5, URZ ;  /* 0x8000000504067290 */ /* 0x000fc6000fffe03f */
[----:B------:R-:W-:Y:S09]  /*0100*/  @P0 BRA `(.L_x_1) ;  /* 0x0000000000200947 */ /* 0x000ff20003800000 */
[----:B------:R-:W-:Y:S02]  /*0110*/  ULDC.64 UR4, c[0x0][0x198] ;  /* 0x0000660000047ab9 */ /* 0x000fe40000000a00 */
[----:B------:R-:W-:Y:S02]  /*0120*/  UIADD3 UR10, UP0, UR4, 0xf0, URZ ;  /* 0x000000f0040a7890 */ /* 0x000fe4000ff1e03f */
[----:B------:R-:W-:Y:S02]  /*0130*/  UIADD3 UR4, UP1, UR4, 0x1f0, URZ ;  /* 0x000001f004047890 */ /* 0x000fe4000ff3e03f */
[----:B------:R-:W-:Y:S02]  /*0140*/  UIADD3.X UR11, URZ, UR5, URZ, UP0, !UPT ;  /* 0x000000053f0b7290 */ /* 0x000fe400087fe43f */
[----:B------:R-:W-:-:S07]  /*0150*/  UIADD3.X UR5, URZ, UR5, URZ, UP1, !UPT ;  /* 0x000000053f057290 */ /* 0x000fce0008ffe43f */
[----:B------:R0:W-:Y:S02]  /*0160*/  UTMACCTL.PF [UR10] ;  /* 0x000000000a0079b9 */ /* 0x0001e40008040000 */
[----:B------:R0:W-:Y:S02]  /*0170*/  UTMACCTL.PF [UR4] ;  /* 0x00000000040079b9 */ /* 0x0001e40008040000 */
[----:B0-----:R-:W-:Y:S01]  /*0180*/  NOP ;  /* 0x0000000000007918 */ /* 0x001fe20000000000 */
.L_x_1:
[----:B------:R-:W-:Y:S05]  /*0190*/  BSYNC B0 ;  /* 0x0000000000007941 */ /* 0x000fea0003800000 */
.L_x_0:
[----:B------:R-:W0:Y:S01]  /*01a0*/  SHFL.IDX PT, R3, R0, RZ, 0x1f ;  /* 0x00001fff00037589 */ /* 0x000e2200000e0000 */
[----:B------:R-:W-:Y:S01]  /*01b0*/  UISETP.NE.AND UP0, UPT, UR6, 0x3, UPT ;  /* 0x000000030600788c */ /* 0x000fe2000bf05270 */
[----:B------:R-:W-:Y:S01]  /*01c0*/  ISETP.NE.AND P1, PT, RZ, UR8, PT ;  /* 0x00000008ff007c0c */ /* 0x000fe2000bf25270 */
[----:B------:R-:W-:Y:S02]  /*01d0*/  UIADD3 UR11, UR8, -0x1, URZ ;  /* 0xffffffff080b7890 */ /* 0x000fe4000fffe03f */
[----:B------:R-:W-:Y:S02]  /*01e0*/  UISETP.EQ.OR UP0, UPT, UR6, URZ, !UP0 ;  /* 0x0000003f0600728c */ /* 0x000fe4000c702670 */
[----:B------:R-:W-:Y:S02]  /*01f0*/  UISETP.GE.U32.AND UP1, UPT, UR11, 0x2, UPT ;  /* 0x000000020b00788c */ /* 0x000fe4000bf26070 */
[----:B------:R-:W-:-:S04]  /*0200*/  UISETP.EQ.AND UP0, UPT, UR8, URZ, UP0 ;  /* 0x0000003f0800728c */ /* 0x000fc80008702270 */
[----:B------:R-:W-:-:S04]  /*0210*/  USEL UR7, URZ, 0x1, !UP0 ;  /* 0x000000013f077887 */ /* 0x000fc8000c000000 */
[----:B------:R-:W-:Y:S01]  /*0220*/  USEL UR7, UR7, 0x2, UP1 ;  /* 0x0000000207077887 */ /* 0x000fe20008800000 */
[----:B0-----:R-:W-:-:S13]  /*0230*/  ISETP.NE.AND P0, PT, R3, RZ, PT ;  /* 0x000000ff0300720c */ /* 0x001fda0003f05270 */
[----:B------:R-:W-:Y:S05]  /*0240*/  @P0 BRA `(.L_x_2) ;  /* 0x0000000000840947 */ /* 0x000fea0003800000 */
[----:B------:R-:W-:Y:S01]  /*0250*/  ELECT P0, URZ, PT ;  /* 0x00000000003f782f */ /* 0x000fe20003800000 */
[----:B------:R-:W-:-:S12]  /*0260*/  BSSY B0, `(.L_x_2) ;  /* 0x000001f000007945 */ /* 0x000fd80003800000 */
[----:B------:R-:W-:Y:S05]  /*0270*/  @!P0 BRA `(.L_x_3) ;  /* 0x0000000000748947 */ /* 0x000fea0003800000 */
[----:B------:R-:W0:Y:S01]  /*0280*/  S2UR UR10, SR_CgaCtaId ;  /* 0x00000000000a79c3 */ /* 0x000e220000008800 */
[----:B------:R-:W-:Y:S01]  /*0290*/  UMOV UR4, 0x400 ;  /* 0x0000040000047882 */ /* 0x000fe20000000000 */
[----:B------:R-:W-:Y:S01]  /*02a0*/  UMOV UR5, 0x1 ;  /* 0x0000000100057882 */ /* 0x000fe20000000000 */
[----:B------:R-:W-:Y:S02]  /*02b0*/  UMOV UR8, 0x4 ;  /* 0x0000000400087882 */ /* 0x000fe40000000000 */
[----:B------:R-:W-:-:S04]  /*02c0*/  UIADD3 UR8, -UR8, 0x100000, URZ ;  /* 0x0010000008087890 */ /* 0x000fc8000fffe13f */
[----:B------:R-:W-:Y:S02]  /*02d0*/  USHF.L.U32 UR9, UR8, 0xb, URZ ;  /* 0x0000000b08097899 */ /* 0x000fe4000800063f */
[----:B------:R-:W-:Y:S02]  /*02e0*/  USHF.L.U32 UR8, UR8, 0x1, URZ ;  /* 0x0000000108087899 */ /* 0x000fe4000800063f */
[----:B0-----:R-:W-:Y:S02]  /*02f0*/  ULEA UR10, UR10, UR4, 0x18 ;  /* 0x000000040a0a7291 */ /* 0x001fe4000f8ec03f */
[----:B------:R-:W-:-:S04]  /*0300*/  UIADD3 UR4, -UR5, 0x100000, URZ ;  /* 0x0010000005047890 */ /* 0x000fc8000fffe13f */
[----:B------:R-:W-:Y:S02]  /*0310*/  USHF.L.U32 UR5, UR4, 0xb, URZ ;  /* 0x0000000b04057899 */ /* 0x000fe4000800063f */
[----:B------:R-:W-:Y:S01]  /*0320*/  USHF.L.U32 UR4, UR4, 0x1, URZ ;  /* 0x0000000104047899 */ /* 0x000fe2000800063f */
[----:B------:R-:W0:Y:S11]  /*0330*/  FENCE.VIEW.ASYNC.S ;  /* 0x00000000000073c6 */ /* 0x000e360000000000 */
[----:B0-----:R0:W1:Y:S01]  /*0340*/  SYNCS.EXCH.64 URZ, [UR10], UR4 ;  /* 0x000000040a3f75b2 */ /* 0x0010620008000100 */
[----:B------:R0:W2:Y:S01]  /*0350*/  SYNCS.EXCH.64 URZ, [UR10+0x40], UR8 ;  /* 0x000040080a3f75b2 */ /* 0x0000a20008000100 */
[----:B------:R0:W3:Y:S01]  /*0360*/  SYNCS.EXCH.64 URZ, [UR10+0x8], UR4 ;  /* 0x000008040a3f75b2 */ /* 0x0000e20008000100 */
[----:B------:R0:W4:Y:S01]  /*0370*/  SYNCS.EXCH.64 URZ, [UR10+0x48], UR8 ;  /* 0x000048080a3f75b2 */ /* 0x0001220008000100 */
[----:B------:R0:W0:Y:S01]  /*0380*/  SYNCS.EXCH.64 URZ, [UR10+0x10], UR4 ;  /* 0x000010040a3f75b2 */ /* 0x0000220008000100 */
        /* <DEDUP_REMOVED lines=11> */
[----:B------:R-:W-:Y:S01]  /*0440*/  NOP ;  /* 0x0000000000007918 */ /* 0x000fe20000000000 */
.L_x_3:
[----:B0-----:R-:W-:Y:S05]  /*0450*/  BSYNC B0 ;  /* 0x0000000000007941 */ /* 0x001fea0003800000 */
.L_x_2:
[----:B------:R-:W-:Y:S01]  /*0460*/  SHF.R.S32.HI R2, RZ, 0x1f, R4 ;  /* 0x0000001fff027819 */ /* 0x000fe20000011404 */
[----:B------:R-:W0:Y:S01]  /*0470*/  SHFL.IDX PT, R0, R0, RZ, 0x1f ;  /* 0x00001fff00007589 */ /* 0x000e2200000e0000 */
[----:B------:R-:W5:Y:S01]  /*0480*/  S2UR UR10, SR_CTAID.X ;  /* 0x00000000000a79c3 */ /* 0x000f620000002500 */
[----:B------:R-:W-:Y:S02]  /*0490*/  ELECT P0, URZ, PT ;  /* 0x00000000003f782f */ /* 0x000fe40003800000 */
[----:B------:R-:W-:Y:S01]  /*04a0*/  LEA.HI R2, R2, R4, RZ, 0x7 ;  /* 0x0000000402027211 */ /* 0x000fe200078f38ff */
[----:B------:R-:W-:Y:S01]  /*04b0*/  ULDC UR4, c[0x0][0x150] ;  /* 0x0000540000047ab9 */ /* 0x000fe20000000800 */
[----:B------:R-:W-:Y:S01]  /*04c0*/  SHF.R.S32.HI R6, RZ, 0x1f, R3 ;  /* 0x0000001fff067819 */ /* 0x000fe20000011403 */
[----:B------:R-:W-:Y:S01]  /*04d0*/  NOP ;  /* 0x0000000000007918 */ /* 0x000fe20000000000 */
[----:B------:R-:W-:Y:S01]  /*04e0*/  LOP3.LUT R2, R2, 0xffffff80, RZ, 0xc0, !PT ;  /* 0xffffff8002027812 */ /* 0x000fe200078ec0ff */
[----:B------:R-:W-:Y:S01]  /*04f0*/  NOP ;  /* 0x0000000000007918 */ /* 0x000fe20000000000 */
[----:B------:R-:W-:Y:S01]  /*0500*/  LEA.HI R6, R6, R3, RZ, 0x2 ;  /* 0x0000000306067211 */ /* 0x000fe200078f10ff */
[----:B------:R-:W1:Y:S02]  /*0510*/  LDC R8, c[0x0][0x144] ;  /* 0x00005100ff087b82 */ /* 0x000e640000000800 */
[----:B------:R-:W-:Y:S01]  /*0520*/  IMAD.IADD R4, R4, 0x1, -R2 ;  /* 0x0000000104047824 */ /* 0x000fe200078e0a02 */
[----:B------:R-:W-:Y:S01]  /*0530*/  LOP3.LUT R6, R6, 0x3ffffffc, RZ, 0xc0, !PT ;  /* 0x3ffffffc06067812 */ /* 0x000fe200078ec0ff */
[----:B------:R-:W2:Y:S03]  /*0540*/  S2R R2, SR_CTAID.Y ;  /* 0x0000000000027919 */ /* 0x000ea60000002600 */
[----:B------:R-:W-:Y:S01]  /*0550*/  SHF.R.S32.HI R5, RZ, 0x1f, R4 ;  /* 0x0000001fff057819 */ /* 0x000fe20000011404 */
[----:B------:R-:W-:Y:S01]  /*0560*/  IMAD.IADD R6, R3, 0x1, -R6 ;  /* 0x0000000103067824 */ /* 0x000fe200078e0a06 */
[----:B------:R-:W3:Y:S02]  /*0570*/  LDC R13, c[0x0][0x148] ;  /* 0x00005200ff0d7b82 */ /* 0x000ee40000000800 */
[----:B------:R-:W-:-:S02]  /*0580*/  LEA.HI R5, R5, R4, RZ, 0x3 ;  /* 0x0000000405057211 */ /* 0x000fc400078f18ff */
[----:B0-----:R-:W-:Y:S02]  /*0590*/  ISETP.NE.OR P0, PT, R0, RZ, !P0 ;  /* 0x000000ff0000720c */ /* 0x001fe40004705670 */
[--C-:B------:R-:W-:Y:S02]  /*05a0*/  SHF.R.S32.HI R0, RZ, 0x3, R5.reuse ;  /* 0x00000003ff007819 */ /* 0x100fe40000011405 */
[----:B------:R-:W-:Y:S02]  /*05b0*/  SHF.R.S32.HI R5, RZ, 0x1f, R5 ;  /* 0x0000001fff057819 */ /* 0x000fe40000011405 */
[----:B-----5:R-:W-:Y:S02]  /*05c0*/  I2FP.F32.U32 R7, UR10 ;  /* 0x0000000a00077c45 */ /* 0x020fe40008201000 */
[----:B------:R-:W-:-:S03]  /*05d0*/  LEA.HI R5, R5, R0, RZ, 0x2 ;  /* 0x0000000005057211 */ /* 0x000fc600078f10ff */
[----:B------:R-:W-:Y:S01]  /*05e0*/  FMUL R7, R7, UR4 ;  /* 0x0000000407077c20 */ /* 0x000fe20008400000 */
[----:B------:R-:W-:Y:S01]  /*05f0*/  LOP3.LUT R5, R5, 0xfffffffc, RZ, 0xc0, !PT ;  /* 0xfffffffc05057812 */ /* 0x000fe200078ec0ff */
[----:B------:R-:W-:Y:S01]  /*0600*/  VOTEU.ALL UP0, P0 ;  /* 0x00000000003f7886 */ /* 0x000fe20000000000 */
[----:B------:R-:W-:Y:S01]  /*0610*/  ULDC UR4, c[0x0][0x154] ;  /* 0x0000550000047ab9 */ /* 0x000fe20000000800 */
[----:B------:R-:W-:Y:S02]  /*0620*/  VOTEU.ALL UP1, P0 ;  /* 0x00000000003f7886 */ /* 0x000fe40000020000 */
[----:B------:R-:W0:Y:S01]  /*0630*/  F2I.U32.TRUNC.NTZ R7, R7 ;  /* 0x0000000700077305 */ /* 0x000e22000020f000 */
[----:B------:R-:W-:Y:S01]  /*0640*/  IMAD.IADD R5, R0, 0x1, -R5 ;  /* 0x0000000100057824 */ /* 0x000fe200078e0a05 */
[----:B------:R-:W5:Y:S01]  /*0650*/  @!UP0 S2UR UR9, SR_CgaCtaId ;  /* 0x00000000000989c3 */ /* 0x000f620000008800 */
[----:B------:R-:W-:Y:S02]  /*0660*/  @!UP0 UMOV UR8, 0x400 ;  /* 0x0000040000088882 */ /* 0x000fe40000000000 */
[----:B------:R-:W-:Y:S01]  /*0670*/  IMAD R5, R6, 0x4, R5 ;  /* 0x0000000406057824 */ /* 0x000fe200078e0205 */
[----:B--2---:R-:W-:-:S04]  /*0680*/  I2FP.F32.U32 R6, R2 ;  /* 0x0000000200067245 */ /* 0x004fc80000201000 */
[----:B------:R-:W-:Y:S01]  /*0690*/  LEA.HI R0, R5, R5, RZ, 0x1 ;  /* 0x0000000505007211 */ /* 0x000fe200078f08ff */
[----:B------:R-:W-:Y:S01]  /*06a0*/  FMUL R6, R6, UR4 ;  /* 0x0000000406067c20 */ /* 0x000fe20008400000 */
[----:B------:R-:W-:Y:S02]  /*06b0*/  UMOV UR4, 0x20 ;  /* 0x0000002000047882 */ /* 0x000fe40000000000 */
[----:B------:R-:W-:Y:S01]  /*06c0*/  LOP3.LUT R0, R0, 0xfffffffe, RZ, 0xc0, !PT ;  /* 0xfffffffe00007812 */ /* 0x000fe200078ec0ff */
[----:B0-----:R-:W-:Y:S01]  /*06d0*/  IMAD.MOV R11, RZ, RZ, -R7 ;  /* 0x000000ffff0b7224 */ /* 0x001fe200078e0a07 */
[----:B------:R-:W-:-:S04]  /*06e0*/  @!UP0 UIADD3 UR4, -UR4, 0x100000, URZ ;  /* 0x0010000004048890 */ /* 0x000fc8000fffe13f */
[----:B------:R-:W-:Y:S02]  /*06f0*/  @!UP0 USHF.L.U32 UR5, UR4, 0xb, URZ ;  /* 0x0000000b04058899 */ /* 0x000fe4000800063f */
[----:B------:R-:W-:Y:S01]  /*0700*/  @!UP0 USHF.L.U32 UR4, UR4, 0x1, URZ ;  /* 0x0000000104048899 */ /* 0x000fe2000800063f */
[----:B------:R-:W0:Y:S01]  /*0710*/  F2I.U32.TRUNC.NTZ R6, R6 ;  /* 0x0000000600067305 */ /* 0x000e22000020f000 */
[----:B------:R-:W2:Y:S01]  /*0720*/  LDC R7, c[0x0][0x140] ;  /* 0x00005000ff077b82 */ /* 0x000ea20000000800 */
[----:B-1----:R-:W-:Y:S02]  /*0730*/  IMAD R11, R8, R11, UR10 ;  /* 0x0000000a080b7e24 */ /* 0x002fe4000f8e020b */
[----:B------:R-:W-:-:S05]  /*0740*/  IMAD.IADD R0, R5, 0x1, -R0 ;  /* 0x0000000105007824 */ /* 0x000fca00078e0a00 */
[----:B------:R-:W-:Y:S01]  /*0750*/  ISETP.NE.AND P2, PT, R0, R11, PT ;  /* 0x0000000b0000720c */ /* 0x000fe20003f45270 */
[C---:B------:R-:W-:Y:S01]  /*0760*/  IMAD.SHL.U32 R0, R5.reuse, 0x4, RZ ;  /* 0x0000000405007824 */ /* 0x040fe200078e00ff */
[----:B-----5:R-:W-:Y:S01]  /*0770*/  @!UP0 ULEA UR8, UR9, UR8, 0x18 ;  /* 0x0000000809088291 */ /* 0x020fe2000f8ec03f */
[----:B------:R-:W-:Y:S01]  /*0780*/  VOTEU.ALL UP0, P0 ;  /* 0x00000000003f7886 */ /* 0x000fe20000000000 */
[----:B------:R-:W-:Y:S01]  /*0790*/  LOP3.LUT P0, RZ, R4, 0x7, RZ, 0xc0, !PT ;  /* 0x0000000704ff7812 */ /* 0x000fe2000780c0ff */
[----:B0-----:R-:W-:Y:S01]  /*07a0*/  IMAD.MOV R12, RZ, RZ, -R6 ;  /* 0x000000ffff0c7224 */ /* 0x001fe200078e0a06 */
[----:B------:R-:W-:-:S03]  /*07b0*/  LOP3.LUT R9, R5, 0xc, R0, 0x78, !PT ;  /* 0x0000000c05097812 */ /* 0x000fc600078e7800 */
[----:B---3--:R-:W-:Y:S01]  /*07c0*/  IMAD R5, R13, R12, R2 ;  /* 0x0000000c0d057224 */ /* 0x008fe200078e0202 */
[C---:B------:R-:W-:Y:S01]  /*07d0*/  ISETP.LT.U32.AND P0, PT, R9.reuse, 0x2, !P0 ;  /* 0x000000020900780c */ /* 0x040fe20004701070 */
[----:B------:R0:W-:Y:S02]  /*07e0*/  STL [R1+0x178], R9 ;  /* 0x0001780901007387 */ /* 0x0001e40000100800 */
[----:B------:R-:W-:Y:S02]  /*07f0*/  @P2 LEA.HI R0, R9, R9, RZ, 0x1 ;  /* 0x0000000909002211 */ /* 0x000fe400078f08ff */
[----:B------:R-:W1:Y:S02]  /*0800*/  FENCE.VIEW.ASYNC.S ;  /* 0x00000000000073c6 */ /* 0x000e640000000000 */
[----:B-1----:R0:W1:Y:S01]  /*0810*/  @!UP0 SYNCS.EXCH.64 URZ, [UR8+0x90], UR4 ;  /* 0x00009004083f85b2 */ /* 0x0020620008000100 */
[----:B--2---:R-:W-:Y:S02]  /*0820*/  ISETP.EQ.U32.AND P5, PT, R7, 0x1, PT ;  /* 0x000000010700780c */ /* 0x004fe40003fa2070 */
[----:B------:R-:W-:-:S04]  /*0830*/  @P2 SHF.R.S32.HI R0, RZ, 0x1, R0 ;  /* 0x00000001ff002819 */ /* 0x000fc80000011400 */
[----:B------:R-:W-:Y:S01]  /*0840*/  @P2 ISETP.NE.AND P3, PT, R0, R5, PT ;  /* 0x000000050000220c */ /* 0x000fe20003f65270 */
[----:B------:R-:W-:Y:S01]  /*0850*/  IMAD.MOV.U32 R0, RZ, RZ, 0x1 ;  /* 0x00000001ff007424 */ /* 0x000fe200078e00ff */
[----:B------:R-:W-:Y:S02]  /*0860*/  SEL R5, RZ, 0x1, !P0 ;  /* 0x00000001ff057807 */ /* 0x000fe40004000000 */
[----:B------:R-:W-:-:S04]  /*0870*/  @P2 SEL R0, RZ, 0x1, P3 ;  /* 0x00000001ff002807 */ /* 0x000fc80001800000 */
[----:B------:R-:W-:Y:S01]  /*0880*/  LOP3.LUT R0, R0, R5, RZ, 0xc0, !PT ;  /* 0x0000000500007212 */ /* 0x000fe200078ec0ff */
[----:B------:R0:W2:Y:S01]  /*0890*/  @!UP1 SYNCS.EXCH.64 URZ, [UR8+0x98], UR4 ;  /* 0x00009804083f95b2 */ /* 0x0000a20008000100 */
[----:B------:R-:W-:-:S03]  /*08a0*/  NOP ;  /* 0x0000000000007918 */ /* 0x000fc60000000000 */
[----:B------:R0:W-:Y:S01]  /*08b0*/  STL [R1+0x174], R0 ;  /* 0x0001740001007387 */ /* 0x0001e20000100800 */
[----:B-1----:R-:W-:Y:S05]  /*08c0*/  @!P5 BRA `(.L_x_4) ;  /* 0x000000000008d947 */ /* 0x002fea0003800000 */
[----:B--2-4-:R-:W-:Y:S01]  /*08d0*/  UCGABAR_ARV ;  /* 0x00000000000079c7 */ /* 0x014fe20008000000 */
[----:B------:R-:W-:Y:S05]  /*08e0*/  BRA `(.L_x_5) ;  /* 0x0000000000047947 */ /* 0x000fea0003800000 */
.L_x_4:
[----:B--2-4-:R-:W-:Y:S01]  /*08f0*/  NOP ;  /* 0x0000000000007918 */ /* 0x014fe20000000000 */
.L_x_5:
[----:B0-----:R-:W0:Y:S01]  /*0900*/  LDC R0, c[0x0][0x65c] ;  /* 0x00019700ff007b82 */ /* 0x001e220000000800 */
[----:B------:R-:W-:Y:S02]  /*0910*/  IMAD.U32 R4, RZ, RZ, UR10 ;  /* 0x0000000aff047e24 */ /* 0x000fe4000f8e00ff */
[----:B------:R-:W-:Y:S01]  /*0920*/  IMAD.MOV.U32 R5, RZ, RZ, RZ ;  /* 0x000000ffff057224 */ /* 0x000fe200078e00ff */
[----:B0-----:R-:W-:-:S13]  /*0930*/  ISETP.NE.AND P4, PT, R0, 0x1, PT ;  /* 0x000000010000780c */ /* 0x001fda0003f85270 */
[----:B------:R-:W0:Y:S01]  /*0940*/  @P4 LDC R7, c[0x0][0x10] ;  /* 0x00000400ff074b82 */ /* 0x000e220000000800 */
[----:B------:R-:W-:Y:S02]  /*0950*/  @P4 IMAD.MOV.U32 R3, RZ, RZ, RZ ;  /* 0x000000ffff034224 */ /* 0x000fe400078e00ff */
[----:B------:R-:W-:-:S05]  /*0960*/  @P4 IMAD.MOV.U32 R15, RZ, RZ, RZ ;  /* 0x000000ffff0f4224 */ /* 0x000fca00078e00ff */
[----:B------:R-:W1:Y:S01]  /*0970*/  @!P4 LDC R9, c[0x0][0xc] ;  /* 0x00000300ff09cb82 */ /* 0x000e620000000800 */
[----:B0-----:R-:W-:-:S04]  /*0980*/  @P4 IMAD.WIDE.U32 R6, R7, UR10, R2 ;  /* 0x0000000a07064c25 */ /* 0x001fc8000f8e0002 */
[----:B------:R-:W-:Y:S02]  /*0990*/  @P4 IMAD.MOV.U32 R8, RZ, RZ, R6 ;  /* 0x000000ffff084224 */ /* 0x000fe400078e0006 */
[----:B------:R-:W-:Y:S02]  /*09a0*/  @P4 IMAD.IADD R16, R7, 0x1, R15 ;  /* 0x0000000107104824 */ /* 0x000fe400078e020f */
[----:B-1----:R-:W-:-:S04]  /*09b0*/  @!P4 IMAD.WIDE.U32 R4, R2, R9, R4 ;  /* 0x000000090204c225 */ /* 0x002fc800078e0004 */
[----:B------:R-:W-:Y:S02]  /*09c0*/  @!P4 IMAD.MOV.U32 R8, RZ, RZ, R4 ;  /* 0x000000ffff08c224 */ /* 0x000fe400078e0004 */
[----:B------:R-:W-:-:S03]  /*09d0*/  @!P4 IMAD.MOV.U32 R16, RZ, RZ, R5 ;  /* 0x000000ffff10c224 */ /* 0x000fc600078e0005 */
[----:B------:R0:W-:Y:S04]  /*09e0*/  STL [R1+0x180], R8 ;  /* 0x0001800801007387 */ /* 0x0001e80000100800 */
[----:B------:R0:W-:Y:S01]  /*09f0*/  STL [R1+0x17c], R16 ;  /* 0x00017c1001007387 */ /* 0x0001e20000100800 */
[----:B------:R-:W-:Y:S05]  /*0a00*/  @!P5 BRA `(.L_x_6) ;  /* 0x00000000000cd947 */ /* 0x000fea0003800000 */
[----:B------:R-:W-:Y:S01]  /*0a10*/  UCGABAR_WAIT ;  /* 0x0000000000007dc7 */ /* 0x000fe20008000000 */
[----:B------:R-:W-:Y:S01]  /*0a20*/  CCTL.IVALL ;  /* 0x00000000ff00798f */ /* 0x000fe20002000000 */
[----:B------:R-:W-:Y:S05]  /*0a30*/  BRA `(.L_x_7) ;  /* 0x0000000000047947 */ /* 0x000fea0003800000 */
.L_x_6:
[----:B------:R-:W-:Y:S06]  /*0a40*/  BAR.SYNC.DEFER_BLOCKING 0x0 ;  /* 0x0000000000007b1d */ /* 0x000fec0000010000 */
.L_x_7:
[----:B------:R-:W-:Y:S05]  /*0a50*/  @!P1 BRA `(.L_x_8) ;  /* 0x0000013800249947 */ /* 0x000fea0003800000 */
[----:B------:R-:W-:-:S06]  /*0a60*/  UISETP.GT.U32.AND UP0, UPT, UR11, 0x1, UPT ;  /* 0x000000010b00788c */ /* 0x000fcc000bf04070 */
[----:B------:R-:W-:-:S13]  /*0a70*/  PLOP3.LUT P0, PT, PT, PT, UP0, 0x80, 0x0 ;  /* 0x000000000000781c */ /* 0x000fda0003f0f008 */
[----:B------:R-:W-:Y:S05]  /*0a80*/  @P0 EXIT ;  /* 0x000000000000094d */ /* 0x000fea0003800000 */
[----:B------:R-:W-:Y:S01]  /*0a90*/  IMAD.MOV.U32 R5, RZ, RZ, -0x1 ;  /* 0xffffffffff057424 */ /* 0x000fe200078e00ff */
[----:B------:R-:W-:Y:S01]  /*0aa0*/  ULDC.64 UR4, c[0x0][0x650] ;  /* 0x0001940000047ab9 */ /* 0x000fe20000000a00 */
[----:B------:R-:W-:Y:S01]  /*0ab0*/  IMAD.MOV.U32 R4, RZ, RZ, -0x1 ;  /* 0xffffffffff047424 */ /* 0x000fe200078e00ff */
[----:B------:R-:W-:Y:S01]  /*0ac0*/  ISETP.GE.U32.AND P0, PT, R8, UR4, PT ;  /* 0x0000000408007c0c */ /* 0x000fe2000bf06070 */
[----:B------:R-:W-:Y:S01]  /*0ad0*/  UMOV UR14, 0xffffffff ;  /* 0xffffffff000e7882 */ /* 0x000fe20000000000 */
[----:B------:R1:W-:Y:S01]  /*0ae0*/  STL [R1+0x188], R5 ;  /* 0x0001880501007387 */ /* 0x0003e20000100800 */
[----:B------:R-:W-:Y:S02]  /*0af0*/  PRMT R0, RZ, 0x7610, R0 ;  /* 0x00007610ff007816 */ /* 0x000fe40000000000 */
[----:B------:R-:W-:Y:S01]  /*0b00*/  ISETP.GE.U32.AND.EX P0, PT, R16, UR5, PT, P0 ;  /* 0x0000000510007c0c */ /* 0x000fe2000bf06100 */
[----:B------:R1:W-:-:S12]  /*0b10*/  STL [R1+0x184], R4 ;  /* 0x0001840401007387 */ /* 0x0003d80000100800 */
[----:B-1----:R-:W-:Y:S05]  /*0b20*/  @P0 BRA `(.L_x_9) ;  /* 0x00000004003c0947 */ /* 0x002fea0003800000 */
[----:B------:R-:W-:Y:S01]  /*0b30*/  ULDC.64 UR14, c[0x0][0x628] ;  /* 0x00018a00000e7ab9 */ /* 0x000fe20000000a00 */
[----:B------:R-:W1:Y:S01]  /*0b40*/  LDC.64 R6, c[0x0][0x620] ;  /* 0x00018800ff067b82 */ /* 0x000e620000000a00 */
[----:B------:R-:W-:Y:S01]  /*0b50*/  ISETP.NE.U32.AND P0, PT, RZ, UR14, PT ;  /* 0x0000000eff007c0c */ /* 0x000fe2000bf05070 */
[----:B------:R-:W-:Y:S01]  /*0b60*/  ULDC UR13, c[0x0][0x630] ;  /* 0x00018c00000d7ab9 */ /* 0x000fe20000000800 */
[----:B------:R-:W-:Y:S02]  /*0b70*/  R2UR UR4, R8 ;  /* 0x00000000080472ca */ /* 0x000fe400000e0000 */
[----:B------:R-:W-:Y:S02]  /*0b80*/  ISETP.NE.AND.EX P0, PT, RZ, UR15, PT, P0 ;  /* 0x0000000fff007c0c */ /* 0x000fe4000bf05300 */
[----:B------:R-:W-:-:S11]  /*0b90*/  R2UR UR5, R16 ;  /* 0x00000000100572ca */ /* 0x000fd600000e0000 */
[----:B------:R-:W-:Y:S05]  /*0ba0*/  @!P0 BRA `(.L_x_10) ;  /* 0x0000000000308947 */ /* 0x000fea0003800000 */
[----:B------:R-:W-:Y:S01]  /*0bb0*/  R2UR UR4, R8 ;  /* 0x00000000080472ca */ /* 0x000fe200000e0000 */
[----:B------:R-:W-:Y:S01]  /*0bc0*/  ULDC UR6, c[0x0][0x634] ;  /* 0x00018d0000067ab9 */ /* 0x000fe20000000800 */
[----:B------:R-:W-:-:S11]  /*0bd0*/  R2UR UR12, R16 ;  /* 0x00000000100c72ca */ /* 0x000fd600000e0000 */
[----:B------:R-:W-:-:S04]  /*0be0*/  UIADD3 UR6, UP0, UR4, UR6, URZ ;  /* 0x0000000604067290 */ /* 0x000fc8000ff1e03f */
[----:B------:R-:W-:-:S04]  /*0bf0*/  UIADD3.X UR12, URZ, UR12, URZ, UP0, !UPT ;  /* 0x0000000c3f0c7290 */ /* 0x000fc800087fe43f */
[----:B------:R-:W-:-:S04]  /*0c00*/  UIMAD.WIDE.U32 UR4, UR12, UR14, URZ ;  /* 0x0000000e0c0472a5 */ /* 0x000fc8000f8e003f */
[----:B------:R-:W-:Y:S02]  /*0c10*/  UIMAD.WIDE.U32 UR8, UP0, UR6, UR15, UR4 ;  /* 0x0000000f060872a5 */ /* 0x000fe4000f800004 */
[----:B------:R-:W-:Y:S02]  /*0c20*/  UIMAD.WIDE.U32 UR4, UR6, UR14, URZ ;  /* 0x0000000e060472a5 */ /* 0x000fe4000f8e003f */
[----:B------:R-:W-:Y:S02]  /*0c30*/  UIADD3.X UR11, URZ, URZ, URZ, UP0, !UPT ;  /* 0x0000003f3f0b7290 */ /* 0x000fe400087fe43f */
[----:B------:R-:W-:Y:S01]  /*0c40*/  UIADD3 URZ, UP0, UR5, UR8, URZ ;  /* 0x00000008053f7290 */ /* 0x000fe2000ff1e03f */
[----:B------:R-:W-:-:S03]  /*0c50*/  UMOV UR10, UR9 ;  /* 0x00000009000a7c82 */ /* 0x000fc60008000000 */
[----:B------:R-:W-:-:S12]  /*0c60*/  UIMAD.WIDE.U32.X UR4, UR12, UR15, UR10, UP0 ;  /* 0x0000000f0c0472a5 */ /* 0x000fd800080e040a */
.L_x_10:
[----:B------:R-:W-:Y:S01]  /*0c70*/  USHF.R.U64 UR14, UR4, UR13, UR5 ;  /* 0x0000000d040e7299 */ /* 0x000fe20008001205 */
[----:B------:R-:W2:Y:S01]  /*0c80*/  LDC.64 R20, c[0x0][0x640] ;  /* 0x00019000ff147b82 */ /* 0x000ea20000000a00 */
[----:B------:R-:W-:Y:S01]  /*0c90*/  USHF.R.U32.HI UR4, URZ, UR13, UR5 ;  /* 0x0000000d3f047299 */ /* 0x000fe20008011605 */
[----:B------:R-:W-:Y:S02]  /*0ca0*/  IMAD.MOV.U32 R4, RZ, RZ, R8 ;  /* 0x000000ffff047224 */ /* 0x000fe400078e0008 */
[----:B------:R-:W-:Y:S01]  /*0cb0*/  IMAD R12, R13, R12, R2 ;  /* 0x0000000c0d0c7224 */ /* 0x000fe200078e0202 */
[----:B------:R-:W-:Y:S01]  /*0cc0*/  IADD3 R3, P0, RZ, -UR14, RZ ;  /* 0x8000000eff037c10 */ /* 0x000fe2000ff1e0ff */
[----:B------:R-:W-:Y:S02]  /*0cd0*/  IMAD.MOV.U32 R13, RZ, RZ, 0x1 ;  /* 0x00000001ff0d7424 */ /* 0x000fe400078e00ff */
[----:B------:R-:W3:Y:S02]  /*0ce0*/  LDC R10, c[0x0][0x618] ;  /* 0x00018600ff0a7b82 */ /* 0x000ee40000000800 */
[----:B------:R-:W-:-:S04]  /*0cf0*/  IMAD.X R5, RZ, RZ, ~UR4, P0 ;  /* 0x80000004ff057e24 */ /* 0x000fc800080e06ff */
[-C--:B-1----:R-:W-:Y:S02]  /*0d00*/  IMAD R0, R5, R6.reuse, RZ ;  /* 0x0000000605007224 */ /* 0x082fe400078e02ff */
[----:B------:R-:W1:Y:S01]  /*0d10*/  LDC R14, c[0x0][0x608] ;  /* 0x00018200ff0e7b82 */ /* 0x000e620000000800 */
[----:B------:R-:W-:Y:S02]  /*0d20*/  IMAD.MOV.U32 R5, RZ, RZ, R16 ;  /* 0x000000ffff057224 */ /* 0x000fe400078e0010 */
[----:B------:R-:W-:-:S05]  /*0d30*/  IMAD.WIDE.U32 R4, R3, R6, R4 ;  /* 0x0000000603047225 */ /* 0x000fca00078e0004 */
[----:B------:R-:W4:Y:S01]  /*0d40*/  LDC R18, c[0x0][0x658] ;  /* 0x00019600ff127b82 */ /* 0x000f220000000800 */
[----:B------:R-:W-:Y:S01]  /*0d50*/  IMAD R3, R3, R7, R0 ;  /* 0x0000000703037224 */ /* 0x000fe200078e0200 */
[----:B--2---:R-:W-:-:S03]  /*0d60*/  ISETP.NE.U32.AND P0, PT, R20, RZ, PT ;  /* 0x000000ff1400720c */ /* 0x004fc60003f05070 */
[----:B------:R-:W-:Y:S01]  /*0d70*/  IMAD.IADD R3, R5, 0x1, R3 ;  /* 0x0000000105037824 */ /* 0x000fe200078e0203 */
[----:B------:R-:W-:Y:S01]  /*0d80*/  ISETP.NE.AND.EX P0, PT, R21, RZ, PT, P0 ;  /* 0x000000ff1500720c */ /* 0x000fe20003f05300 */
[----:B------:R-:W-:Y:S01]  /*0d90*/  IMAD.MOV.U32 R5, RZ, RZ, -0x1 ;  /* 0xffffffffff057424 */ /* 0x000fe200078e00ff */
[----:B0-----:R-:W0:Y:S02]  /*0da0*/  LDC R16, c[0x0][0x600] ;  /* 0x00018000ff107b82 */ /* 0x001e240000000800 */
[-CC-:B---3--:R-:W-:Y:S02]  /*0db0*/  SHF.R.U64 R8, R4, R10.reuse, R3.reuse ;  /* 0x0000000a04087219 */ /* 0x188fe40000001203 */
[----:B------:R-:W-:-:S04]  /*0dc0*/  SHF.R.U32.HI R3, RZ, R10, R3 ;  /* 0x0000000aff037219 */ /* 0x000fc80000011603 */
[----:B------:R-:W2:Y:S01]  /*0dd0*/  LDC R15, c[0x0][0x648] ;  /* 0x00019200ff0f7b82 */ /* 0x000ea20000000800 */
[-CC-:B-1----:R-:W-:Y:S02]  /*0de0*/  SHF.R.U64 R23, R8, R14.reuse, R3.reuse ;  /* 0x0000000e08177219 */ /* 0x182fe40000001203 */
[----:B------:R-:W-:-:S05]  /*0df0*/  SHF.R.U32.HI R3, RZ, R14, R3 ;  /* 0x0000000eff037219 */ /* 0x000fca0000011603 */
[----:B------:R-:W1:Y:S01]  /*0e00*/  LDC R17, c[0x0][0x638] ;  /* 0x00018e00ff117b82 */ /* 0x000e620000000800 */
[-CC-:B----4-:R-:W-:Y:S02]  /*0e10*/  SHF.R.U64 R10, R23, R18.reuse, R3.reuse ;  /* 0x00000012170a7219 */ /* 0x190fe40000001203 */
[-C--:B------:R-:W-:Y:S02]  /*0e20*/  SHF.L.U32 R0, R5, R18.reuse, RZ ;  /* 0x0000001205007219 */ /* 0x080fe400000006ff */
[----:B------:R-:W-:Y:S01]  /*0e30*/  SHF.R.U32.HI R3, RZ, R18, R3 ;  /* 0x00000012ff037219 */ /* 0x000fe20000011603 */
[----:B------:R-:W-:Y:S01]  /*0e40*/  IMAD.MOV.U32 R2, RZ, RZ, R10 ;  /* 0x000000ffff027224 */ /* 0x000fe200078e000a */
[----:B------:R-:W-:Y:S01]  /*0e50*/  LOP3.LUT R0, RZ, R0, RZ, 0x33, !PT ;  /* 0x00000000ff007212 */ /* 0x000fe200078e33ff */
[----:B------:R-:W3:Y:S01]  /*0e60*/  LDC R19, c[0x0][0x610] ;  /* 0x00018400ff137b82 */ /* 0x000ee20000000800 */
[----:B------:R-:W-:Y:S05]  /*0e70*/  @!P0 BRA `(.L_x_11) ;  /* 0x0000000000288947 */ /* 0x000fea0003800000 */
[----:B------:R-:W4:Y:S02]  /*0e80*/  LDC R7, c[0x0][0x64c] ;  /* 0x00019300ff077b82 */ /* 0x000f240000000800 */
[----:B----4-:R-:W-:-:S05]  /*0e90*/  IADD3 R7, P0, R10, R7, RZ ;  /* 0x000000070a077210 */ /* 0x010fca0007f1e0ff */
[----:B------:R-:W-:-:S04]  /*0ea0*/  IMAD.X R9, RZ, RZ, R3, P0 ;  /* 0x000000ffff097224 */ /* 0x000fc800000e0603 */
[----:B------:R-:W-:-:S04]  /*0eb0*/  IMAD.WIDE.U32 R2, R9, R20, RZ ;  /* 0x0000001409027225 */ /* 0x000fc800078e00ff */
[----:B------:R-:W-:-:S04]  /*0ec0*/  IMAD.WIDE.U32 R4, P0, R7, R21, R2 ;  /* 0x0000001507047225 */ /* 0x000fc80007800002 */
[----:B------:R-:W-:-:S04]  /*0ed0*/  IMAD.WIDE.U32 R2, R7, R20, RZ ;  /* 0x0000001407027225 */ /* 0x000fc800078e00ff */
[----:B------:R-:W-:Y:S01]  /*0ee0*/  IMAD.X R7, RZ, RZ, RZ, P0 ;  /* 0x000000ffff077224 */ /* 0x000fe200000e06ff */
[----:B------:R-:W-:Y:S01]  /*0ef0*/  IADD3 RZ, P0, R3, R4, RZ ;  /* 0x0000000403ff7210 */ /* 0x000fe20007f1e0ff */
[----:B------:R-:W-:-:S04]  /*0f00*/  IMAD.MOV.U32 R6, RZ, RZ, R5 ;  /* 0x000000ffff067224 */ /* 0x000fc800078e0005 */
[----:B------:R-:W-:-:S08]  /*0f10*/  IMAD.WIDE.U32.X R2, R9, R21, R6, P0 ;  /* 0x0000001509027225 */ /* 0x000fd000000e0406 */
.L_x_11:
[----:B--2---:R-:W-:Y:S01]  /*0f20*/  SHF.R.U64 R4, R2, R15, R3 ;  /* 0x0000000f02047219 */ /* 0x004fe20000001203 */
[----:B0-----:R-:W-:Y:S01]  /*0f30*/  VIADD R5, R16, 0xffffffff ;  /* 0xffffffff10057836 */ /* 0x001fe20000000000 */
[----:B------:R-:W-:Y:S02]  /*0f40*/  SHF.L.U32 R2, R13, R18, RZ ;  /* 0x000000120d027219 */ /* 0x000fe400000006ff */
[----:B------:R-:W-:Y:S01]  /*0f50*/  LOP3.LUT R3, R23, R0, RZ, 0xc0, !PT ;  /* 0x0000000017037212 */ /* 0x000fe200078ec0ff */
[----:B------:R-:W-:Y:S01]  /*0f60*/  IMAD.MOV R6, RZ, RZ, -R4 ;  /* 0x000000ffff067224 */ /* 0x000fe200078e0a04 */
[----:B------:R-:W-:Y:S02]  /*0f70*/  SEL R0, R11, R12, !P4 ;  /* 0x0000000c0b007207 */ /* 0x000fe40006000000 */
[----:B------:R-:W-:Y:S01]  /*0f80*/  LOP3.LUT R5, R8, R5, RZ, 0xc0, !PT ;  /* 0x0000000508057212 */ /* 0x000fe200078ec0ff */
[----:B------:R-:W-:Y:S02]  /*0f90*/  IMAD R7, R2, R4, R3 ;  /* 0x0000000402077224 */ /* 0x000fe400078e0203 */
[----:B-1----:R-:W-:-:S02]  /*0fa0*/  IMAD R3, R6, R17, R10 ;  /* 0x0000001106037224 */ /* 0x002fc400078e020a */
[----:B---3--:R-:W-:Y:S02]  /*0fb0*/  IMAD R2, R7, R19, R0 ;  /* 0x0000001307027224 */ /* 0x008fe400078e0200 */
[----:B------:R-:W-:Y:S02]  /*0fc0*/  IMAD R3, R3, R16, R5 ;  /* 0x0000001003037224 */ /* 0x000fe400078e0205 */
[----:B------:R-:W-:-:S03]  /*0fd0*/  IMAD.MOV.U32 R0, RZ, RZ, 0x1 ;  /* 0x00000001ff007424 */ /* 0x000fc600078e00ff */
[----:B------:R-:W-:Y:S02]  /*0fe0*/  SEL R4, R3, R2, !P4 ;  /* 0x0000000203047207 */ /* 0x000fe40006000000 */
[----:B------:R-:W-:-:S03]  /*0ff0*/  SEL R2, R2, R3, !P4 ;  /* 0x0000000302027207 */ /* 0x000fc60006000000 */
[----:B------:R1:W-:Y:S04]  /*1000*/  STL [R1+0x184], R4 ;  /* 0x0001840401007387 */ /* 0x0003e80000100800 */
[----:B------:R1:W-:Y:S02]  /*1010*/  STL [R1+0x188], R2 ;  /* 0x0001880201007387 */ /* 0x0003e40000100800 */
.L_x_9:
[----:B------:R-:W-:-:S08]  /*1020*/  NOP ;  /* 0x0000000000007918 */ /* 0x000fd00000000000 */
[----:B------:R-:W2:Y:S02]  /*1030*/  USETMAXREG.TRY_ALLOC.CTAPOOL UP0, 0xe8 ;  /* 0x000000e8000079c8 */ /* 0x000ea40008000600 */
[----:B--2---:R-:W-:-:S13]  /*1040*/  PLOP3.LUT P0, PT, PT, PT, UP0, 0x80, 0x0 ;  /* 0x000000000000781c */ /* 0x004fda0003f0f008 */
[----:B------:R-:W-:Y:S05]  /*1050*/  @!P0 BRA `(.L_x_9) ;  /* 0xfffffffc00f08947 */ /* 0x000fea000383ffff */
[----:B------:R-:W-:Y:S01]  /*1060*/  ULDC.64 UR4, c[0x0][0x598] ;  /* 0x0001660000047ab9 */ /* 0x000fe20000000a00 */
[----:B------:R-:W-:Y:S01]  /*1070*/  ULDC.64 UR40, c[0x0][0x208] ;  /* 0x0000820000287ab9 */ /* 0x000fe20000000a00 */
[----:B------:R-:W-:-:S04]  /*1080*/  ISETP.NE.U32.AND P0, PT, RZ, UR4, PT ;  /* 0x00000004ff007c0c */ /* 0x000fc8000bf05070 */
[----:B------:R-:W-:-:S13]  /*1090*/  ISETP.NE.AND.EX P0, PT, RZ, UR5, PT, P0 ;  /* 0x00000005ff007c0c */ /* 0x000fda000bf05300 */
[----:B------:R-:W-:Y:S05]  /*10a0*/  @!P0 BRA `(.L_x_12) ;  /* 0x0000000000208947 */ /* 0x000fea0003800000 */
[----:B-1----:R-:W1:Y:S02]  /*10b0*/  LDC.64 R2, c[0x0][0x598] ;  /* 0x00016600ff027b82 */ /* 0x002e640000000a00 */
[----:B-1----:R-:W2:Y:S02]  /*10c0*/  LDG.E.64 R2, desc[UR40][R2.64] ;  /* 0x0000002802027981 */ /* 0x002ea4000c1e1b00 */
[----:B--2---:R-:W-:-:S04]  /*10d0*/  ISETP.NE.U32.AND P0, PT, R2, RZ, PT ;  /* 0x000000ff0200720c */ /* 0x004fc80003f05070 */
[----:B------:R-:W-:-:S13]  /*10e0*/  ISETP.NE.AND.EX P0, PT, R3, RZ, PT, P0 ;  /* 0x000000ff0300720c */ /* 0x000fda0003f05300 */
[----:B------:R-:W-:Y:S05]  /*10f0*/  @!P0 BRA `(.L_x_12) ;  /* 0x00000000000c8947 */ /* 0x000fea0003800000 */
[----:B------:R-:W2:Y:S02]  /*1100*/  LD.E R2, desc[UR40][R2.64] ;  /* 0x0000002802027980 */ /* 0x000ea4000c101900 */
[----:B--2---:R-:W-:Y:S01]  /*1110*/  R2UR UR13, R2 ;  /* 0x00000000020d72ca */ /* 0x004fe200000e0000 */
[----:B------:R-:W-:-:S14]  /*1120*/  BRA `(.L_x_13) ;  /* 0x0000000000247947 */ /* 0x000fdc0003800000 */
.L_x_12:
[----:B------:R-:W-:Y:S02]  /*1130*/  ULDC.64 UR4, c[0x0][0x588] ;  /* 0x0001620000047ab9 */ /* 0x000fe40000000a00 */
[----:B------:R-:W-:-:S04]  /*1140*/  ISETP.NE.U32.AND P0, PT, RZ, UR4, PT ;  /* 0x00000004ff007c0c */ /* 0x000fc8000bf05070 */
[----:B------:R-:W-:-:S13]  /*1150*/  ISETP.NE.AND.EX P0, PT, RZ, UR5, PT, P0 ;  /* 0x00000005ff007c0c */ /* 0x000fda000bf05300 */
[----:B------:R-:W-:Y:S05]  /*1160*/  @!P0 BRA `(.L_x_14) ;  /* 0x0000000000108947 */ /* 0x000fea0003800000 */
[----:B-1----:R-:W1:Y:S02]  /*1170*/  LDC.64 R2, c[0x0][0x588] ;  /* 0x00016200ff027b82 */ /* 0x002e640000000a00 */
[----:B-1----:R-:W2:Y:S02]  /*1180*/  LDG.E R2, desc[UR40][R2.64] ;  /* 0x0000002802027981 */ /* 0x002ea4000c1e1900 */
[----:B--2---:R-:W-:Y:S01]  /*1190*/  R2UR UR13, R2 ;  /* 0x00000000020d72ca */ /* 0x004fe200000e0000 */
[----:B------:R-:W-:-:S14]  /*11a0*/  BRA `(.L_x_13) ;  /* 0x0000000000047947 */ /* 0x000fdc0003800000 */
.L_x_14:
[----:B------:R-:W-:-:S05]  /*11b0*/  ULDC UR13, c[0x0][0x580] ;  /* 0x00016000000d7ab9 */ /* 0x000fca0000000800 */
.L_x_13:
[----:B------:R-:W-:Y:S02]  /*11c0*/  ULDC.64 UR4, c[0x0][0x5a0] ;  /* 0x0001680000047ab9 */ /* 0x000fe40000000a00 */
        /* <DEDUP_REMOVED lines=11> */
.L_x_15:
        /* <DEDUP_REMOVED lines=8> */
.L_x_17:
[----:B------:R-:W-:-:S05]  /*1300*/  ULDC UR8, c[0x0][0x584] ;  /* 0x0001610000087ab9 */ /* 0x000fca0000000800 */
.L_x_16:
[----:B------:R-:W-:-:S13]  /*1310*/  LOP3.LUT P0, RZ, R0, 0xff, RZ, 0xc0, !PT ;  /* 0x000000ff00ff7812 */ /* 0x000fda000780c0ff */
[----:B------:R-:W-:Y:S05]  /*1320*/  @!P0 EXIT ;  /* 0x000000000000894d */ /* 0x000fea0003800000 */
[----:B------:R-:W-:Y:S01]  /*1330*/  ULDC UR4, c[0x0][0x28c] ;  /* 0x0000a30000047ab9 */ /* 0x000fe20000000800 */
[----:B------:R-:W-:Y:S02]  /*1340*/  ULOP3.LUT UR9, UR7, 0x1, URZ, 0xfc, !UPT ;  /* 0x0000000107097892 */ /* 0x000fe4000f8efc3f */
[----:B------:R-:W-:-:S04]  /*1350*/  UIADD3 UR4, UR4, 0x3f, URZ ;  /* 0x0000003f04047890 */ /* 0x000fc8000fffe03f */
[----:B------:R-:W-:-:S04]  /*1360*/  USHF.R.S32.HI UR5, URZ, 0x1f, UR4 ;  /* 0x0000001f3f057899 */ /* 0x000fc80008011404 */
[----:B------:R-:W-:-:S03]  /*1370*/  ULEA.HI UR5, UR5, UR4, URZ, 0x6 ;  /* 0x0000000405057291 */ /* 0x000fc6000f8f303f */
[----:B------:R-:W-:Y:S01]  /*1380*/  UMOV UR4, URZ ;  /* 0x0000003f00047c82 */ /* 0x000fe20008000000 */
[----:B------:R-:W-:-:S03]  /*1390*/  USHF.R.S32.HI UR10, URZ, 0x6, UR5 ;  /* 0x000000063f0a7899 */ /* 0x000fc60008011405 */
[----:B------:R-:W-:-:S09]  /*13a0*/  UMOV UR5, URZ ;  /* 0x0000003f00057c82 */ /* 0x000fd20008000000 */
.L_x_362:
[----:B------:R-:W-:Y:S01]  /*13b0*/  STL [R1+0x170], RZ ;  /* 0x000170ff01007387 */ /* 0x000fe20000100800 */
[----:B------:R-:W2:Y:S01]  /*13c0*/  S2UR UR18, SR_CgaCtaId ;  /* 0x00000000001279c3 */ /* 0x000ea20000008800 */
[----:B------:R-:W-:Y:S01]  /*13d0*/  UMOV UR17, 0x400 ;  /* 0x0000040000117882 */ /* 0x000fe20000000000 */
[----:B------:R-:W-:Y:S01]  /*13e0*/  UMOV UR6, URZ ;  /* 0x0000003f00067c82 */ /* 0x000fe20008000000 */
[----:B------:R-:W-:Y:S01]  /*13f0*/  STL [R1+0x16c], RZ ;  /* 0x00016cff01007387 */ /* 0x000fe20000100800 */
[----:B------:R-:W-:Y:S01]  /*1400*/  UMOV UR20, URZ ;  /* 0x0000003f00147c82 */ /* 0x000fe20008000000 */
[----:B------:R-:W-:Y:S01]  /*1410*/  UMOV UR16, URZ ;  /* 0x0000003f00107c82 */ /* 0x000fe20008000000 */
[----:B------:R-:W-:Y:S01]  /*1420*/  UMOV UR38, UR5 ;  /* 0x0000000500267c82 */ /* 0x000fe20008000000 */
[----:B------:R-:W-:Y:S01]  /*1430*/  STL [R1+0x168], RZ ;  /* 0x000168ff01007387 */ /* 0x000fe20000100800 */
[----:B01----:R-:W1:Y:S01]  /*1440*/  LDC R2, c[0x0][0x28c] ;  /* 0x0000a300ff027b82 */ /* 0x003e620000000800 */
[----:B------:R-:W-:-:S02]  /*1450*/  CS2R R4, SRZ ;  /* 0x0000000000047805 */ /* 0x000fc4000001ff00 */
[----:B------:R-:W-:Y:S01]  /*1460*/  CS2R R6, SRZ ;  /* 0x0000000000067805 */ /* 0x000fe2000001ff00 */
[----:B------:R-:W-:Y:S01]  /*1470*/  STL [R1+0x164], RZ ;  /* 0x000164ff01007387 */ /* 0x000fe20000100800 */
[----:B0-----:R-:W-:Y:S02]  /*1480*/  CS2R R8, SRZ ;  /* 0x0000000000087805 */ /* 0x001fe4000001ff00 */
[----:B------:R-:W-:Y:S02]  /*1490*/  CS2R R10, SRZ ;  /* 0x00000000000a7805 */ /* 0x000fe4000001ff00 */
[----:B------:R-:W-:Y:S01]  /*14a0*/  CS2R R12, SRZ ;  /* 0x00000000000c7805 */ /* 0x000fe2000001ff00 */
[----:B------:R-:W-:Y:S01]  /*14b0*/  STL [R1+0x160], RZ ;  /* 0x000160ff01007387 */ /* 0x000fe20000100800 */
[----:B------:R-:W-:Y:S02]  /*14c0*/  CS2R R14, SRZ ;  /* 0x00000000000e7805 */ /* 0x000fe4000001ff00 */
[----:B------:R-:W-:-:S02]  /*14d0*/  CS2R R16, SRZ ;  /* 0x0000000000107805 */ /* 0x000fc4000001ff00 */
[----:B------:R-:W-:Y:S01]  /*14e0*/  CS2R R18, SRZ ;  /* 0x0000000000127805 */ /* 0x000fe2000001ff00 */
[----:B------:R-:W-:Y:S01]  /*14f0*/  STL [R1+0x15c], RZ ;  /* 0x00015cff01007387 */ /* 0x000fe20000100800 */
[----:B------:R-:W-:Y:S02]  /*1500*/  CS2R R20, SRZ ;  /* 0x0000000000147805 */ /* 0x000fe4000001ff00 */
[----:B------:R-:W-:Y:S02]  /*1510*/  CS2R R22, SRZ ;  /* 0x0000000000167805 */ /* 0x000fe4000001ff00 */
[----:B------:R-:W-:Y:S01]  /*1520*/  CS2R R184, SRZ ;  /* 0x0000000000b87805 */ /* 0x000fe2000001ff00 */
[----:B------:R-:W0:Y:S01]  /*1530*/  S2R R0, SR_TID.X ;  /* 0x0000000000007919 */ /* 0x000e220000002100 */
[----:B------:R-:W-:Y:S02]  /*1540*/  CS2R R186, SRZ ;  /* 0x0000000000ba7805 */ /* 0x000fe4000001ff00 */
[----:B------:R-:W-:-:S02]  /*1550*/  CS2R R188, SRZ ;  /* 0x0000000000bc7805 */ /* 0x000fc4000001ff00 */
[----:B------:R-:W-:Y:S01]  /*1560*/  CS2R R190, SRZ ;  /* 0x0000000000be7805 */ /* 0x000fe2000001ff00 */
[----:B------:R-:W-:Y:S01]  /*1570*/  STL [R1+0x158], RZ ;  /* 0x000158ff01007387 */ /* 0x000fe20000100800 */
[----:B------:R-:W-:Y:S02]  /*1580*/  CS2R R192, SRZ ;  /* 0x0000000000c07805 */ /* 0x000fe4000001ff00 */
[----:B------:R-:W-:Y:S02]  /*1590*/  CS2R R194, SRZ ;  /* 0x0000000000c27805 */ /* 0x000fe4000001ff00 */
[----:B------:R-:W-:Y:S01]  /*15a0*/  CS2R R196, SRZ ;  /* 0x0000000000c47805 */ /* 0x000fe2000001ff00 */
[----:B------:R-:W-:Y:S01]  /*15b0*/  STL [R1+0x154], RZ ;  /* 0x000154ff01007387 */ /* 0x000fe20000100800 */
[----:B-1----:R-:W-:Y:S02]  /*15c0*/  ISETP.GE.AND P0, PT, R2, 0x1, PT ;  /* 0x000000010200780c */ /* 0x002fe40003f06270 */
[----:B------:R-:W-:-:S02]  /*15d0*/  CS2R R2, SRZ ;  /* 0x0000000000027805 */ /* 0x000fc4000001ff00 */
[----:B------:R-:W-:Y:S01]  /*15e0*/  CS2R R198, SRZ ;  /* 0x0000000000c67805 */ /* 0x000fe2000001ff00 */
[----:B------:R-:W-:Y:S01]  /*15f0*/  STL [R1+0x150], RZ ;  /* 0x000150ff01007387 */ /* 0x000fe20000100800 */
[----:B------:R-:W-:Y:S02]  /*1600*/  CS2R R200, SRZ ;  /* 0x0000000000c87805 */ /* 0x000fe4000001ff00 */
        /* <DEDUP_REMOVED lines=16> */
[----:B------:R-:W-:Y:S01]  /*1710*/  CS2R R226, SRZ ;  /* 0x0000000000e27805 */ /* 0x000fe2000001ff00 */
[----:B------:R-:W-:Y:S01]  /*1720*/  IMAD.U32 R228, RZ, RZ, UR4 ;  /* 0x00000004ffe47e24 */ /* 0x000fe2000f8e00ff */
[----:B------:R-:W-:Y:S01]  /*1730*/  STL [R1+0x13c], RZ ;  /* 0x00013cff01007387 */ /* 0x000fe20000100800 */
[----:B0-----:R-:W-:Y:S02]  /*1740*/  LOP3.LUT R0, R0, 0x80, RZ, 0xc0, !PT ;  /* 0x0000008000007812 */ /* 0x001fe400078ec0ff */
[----:B------:R-:W-:Y:S02]  /*1750*/  CS2R R168, SRZ ;  /* 0x0000000000a87805 */ /* 0x000fe4000001ff00 */
[----:B------:R-:W-:Y:S01]  /*1760*/  CS2R R170, SRZ ;  /* 0x0000000000aa7805 */ /* 0x000fe2000001ff00 */
[----:B------:R-:W-:Y:S01]  /*1770*/  STL [R1+0x138], RZ ;  /* 0x000138ff01007387 */ /* 0x000fe20000100800 */
[----:B------:R-:W-:-:S02]  /*1780*/  SHF.R.U32.HI R0, RZ, 0x7, R0 ;  /* 0x00000007ff007819 */ /* 0x000fc40000011600 */
[----:B------:R-:W-:Y:S02]  /*1790*/  CS2R R172, SRZ ;  /* 0x0000000000ac7805 */ /* 0x000fe4000001ff00 */
[----:B------:R-:W-:Y:S01]  /*17a0*/  CS2R R174, SRZ ;  /* 0x0000000000ae7805 */ /* 0x000fe2000001ff00 */
[----:B------:R-:W-:Y:S01]  /*17b0*/  STL [R1+0x134], RZ ;  /* 0x000134ff01007387 */ /* 0x000fe20000100800 */
[----:B------:R-:W-:Y:S02]  /*17c0*/  CS2R R176, SRZ ;  /* 0x0000000000b07805 */ /* 0x000fe4000001ff00 */
[----:B------:R-:W-:Y:S02]  /*17d0*/  CS2R R178, SRZ ;  /* 0x0000000000b27805 */ /* 0x000fe4000001ff00 */
[----:B------:R-:W-:Y:S01]  /*17e0*/  CS2R R180, SRZ ;  /* 0x0000000000b47805 */ /* 0x000fe2000001ff00 */
[----:B------:R-:W-:Y:S01]  /*17f0*/  STL [R1+0x130], RZ ;  /* 0x000130ff01007387 */ /* 0x000fe20000100800 */
[----:B------:R-:W-:-:S02]  /*1800*/  CS2R R182, SRZ ;  /* 0x0000000000b67805 */ /* 0x000fc4000001ff00 */
        /* <DEDUP_REMOVED lines=95> */
[----:B---3--:R-:W-:-:S03]  /*1e00*/  CS2R R38, SRZ ;  /* 0x0000000000267805 */ /* 0x008fc6000001ff00 */
[----:B------:R-:W-:Y:S04]  /*1e10*/  STL [R1+0xcc], RZ ;  /* 0x0000ccff01007387 */ /* 0x000fe80000100800 */
[----:B------:R-:W-:Y:S04]  /*1e20*/  STL [R1+0xc8], RZ ;  /* 0x0000c8ff01007387 */ /* 0x000fe80000100800 */
[----:B------:R-:W-:Y:S04]  /*1e30*/  STL [R1+0xc4], RZ ;  /* 0x0000c4ff01007387 */ /* 0x000fe80000100800 */
[----:B------:R-:W-:Y:S04]  /*1e40*/  STL [R1+0xc0], RZ ;  /* 0x0000c0ff01007387 */ /* 0x000fe80000100800 */
[----:B------:R-:W-:Y:S04]  /*1e50*/  STL [R1+0xbc], RZ ;  /* 0x0000bcff01007387 */ /* 0x000fe80000100800 */
[----:B------:R-:W-:Y:S04]  /*1e60*/  STL [R1+0xb8], RZ ;  /* 0x0000b8ff01007387 */ /* 0x000fe80000100800 */
[----:B------:R-:W-:Y:S04]  /*1e70*/  STL [R1+0xb4], RZ ;  /* 0x0000b4ff01007387 */ /* 0x000fe80000100800 */
[----:B------:R-:W0:Y:S04]  /*1e80*/  SHFL.IDX PT, R0, R0, RZ, 0x1f ;  /* 0x00001fff00007589 */ /* 0x000e2800000e0000 */
[----:B------:R1:W-:Y:S04]  /*1e90*/  STL [R1+0xb0], RZ ;  /* 0x0000b0ff01007387 */ /* 0x0003e80000100800 */
[----:B------:R1:W-:Y:S04]  /*1ea0*/  STL [R1+0xac], RZ ;  /* 0x0000acff01007387 */ /* 0x0003e80000100800 */
[----:B------:R1:W-:Y:S04]  /*1eb0*/  STL [R1+0xa8], RZ ;  /* 0x0000a8ff01007387 */ /* 0x0003e80000100800 */
[----:B------:R1:W-:Y:S04]  /*1ec0*/  STL [R1+0xa4], RZ ;  /* 0x0000a4ff01007387 */ /* 0x0003e80000100800 */
[----:B------:R1:W-:Y:S04]  /*1ed0*/  STL [R1+0xa0], RZ ;  /* 0x0000a0ff01007387 */ /* 0x0003e80000100800 */
[----:B------:R1:W-:Y:S01]  /*1ee0*/  STL [R1+0x9c], RZ ;  /* 0x00009cff01007387 */ /* 0x0003e20000100800 */
[----:B0-----:R-:W-:Y:S01]  /*1ef0*/  R2UR UR12, R0 ;  /* 0x00000000000c72ca */ /* 0x001fe200000e0000 */
[----:B------:R-:W-:-:S02]  /*1f00*/  IMAD.MOV.U32 R0, RZ, RZ, RZ ;  /* 0x000000ffff007224 */ /* 0x000fc400078e00ff */
[----:B------:R1:W-:Y:S04]  /*1f10*/  STL [R1+0x98], RZ ;  /* 0x000098ff01007387 */ /* 0x0003e80000100800 */
[----:B------:R1:W-:Y:S04]  /*1f20*/  STL [R1+0x94], RZ ;  /* 0x000094ff01007387 */ /* 0x0003e80000100800 */
[----:B------:R1:W-:Y:S02]  /*1f30*/  STL [R1+0x90], RZ ;  /* 0x000090ff01007387 */ /* 0x0003e40000100800 */
[----:B------:R-:W-:-:S02]  /*1f40*/  ULEA.HI UR11, UR12, UR12, URZ, 0x1 ;  /* 0x0000000c0c0b7291 */ /* 0x000fc4000f8f083f */
[----:B------:R1:W-:Y:S02]  /*1f50*/  STL [R1+0x8c], RZ ;  /* 0x00008cff01007387 */ /* 0x0003e40000100800 */
[----:B------:R-:W-:Y:S02]  /*1f60*/  ULOP3.LUT UR15, UR11, 0xffffe, URZ, 0xc0, !UPT ;  /* 0x000ffffe0b0f7892 */ /* 0x000fe4000f8ec03f */
[----:B------:R1:W-:Y:S01]  /*1f70*/  STL [R1+0x88], RZ ;  /* 0x000088ff01007387 */ /* 0x0003e20000100800 */
[----:B--2---:R-:W-:Y:S02]  /*1f80*/  ULEA UR11, UR18, UR17, 0x18 ;  /* 0x00000011120b7291 */ /* 0x004fe4000f8ec03f */
[----:B------:R-:W-:Y:S01]  /*1f90*/  UIADD3 UR15, UR12, -UR15, URZ ;  /* 0x8000000f0c0f7290 */ /* 0x000fe2000fffe03f */
[----:B------:R1:W-:Y:S03]  /*1fa0*/  STL [R1+0x84], RZ ;  /* 0x000084ff01007387 */ /* 0x0003e60000100800 */
[----:B------:R-:W-:Y:S01]  /*1fb0*/  ULEA UR15, UR15, UR11, 0xc ;  /* 0x0000000b0f0f7291 */ /* 0x000fe2000f8e603f */
[----:B------:R1:W-:Y:S03]  /*1fc0*/  STL [R1+0x80], RZ ;  /* 0x000080ff01007387 */ /* 0x0003e60000100800 */
[----:B------:R-:W-:Y:S01]  /*1fd0*/  UIADD3 UR15, UR15, 0x180, URZ ;  /* 0x000001800f0f7890 */ /* 0x000fe2000fffe03f */
[----:B------:R1:W-:Y:S03]  /*1fe0*/  STL [R1+0x7c], RZ ;  /* 0x00007cff01007387 */ /* 0x0003e60000100800 */
[----:B------:R-:W-:Y:S01]  /*1ff0*/  USHF.R.U32.HI UR12, URZ, 0x4, UR15 ;  /* 0x000000043f0c7899 */ /* 0x000fe2000801160f */
[----:B------:R1:W-:Y:S03]  /*2000*/  STL [R1+0x78], RZ ;  /* 0x000078ff01007387 */ /* 0x0003e60000100800 */
[----:B------:R-:W-:Y:S01]  /*2010*/  ULOP3.LUT UR12, UR12, 0x3fff, URZ, 0xc0, !UPT ;  /* 0x00003fff0c0c7892 */ /* 0x000fe2000f8ec03f */
[----:B------:R1:W-:Y:S04]  /*2020*/  STL [R1+0x74], RZ ;  /* 0x000074ff01007387 */ /* 0x0003e80000100800 */
        /* <DEDUP_REMOVED lines=28> */
[----:B------:R1:W-:Y:S01]  /*21f0*/  STL [R1], RZ ;  /* 0x000000ff01007387 */ /* 0x0003e20000100800 */
[----:B----4-:R-:W-:Y:S05]  /*2200*/  @!P0 BRA `(.L_x_18) ;  /* 0x0000001c00d08947 */ /* 0x010fea0003800000 */
[----:B------:R-:W-:-:S06]  /*2210*/  UISETP.NE.AND UP0, UPT, UR9, 0x3, UPT ;  /* 0x000000030900788c */ /* 0x000fcc000bf05270 */
[----:B------:R-:W-:-:S13]  /*2220*/  PLOP3.LUT P1, PT, PT, PT, UP0, 0x80, 0x0 ;  /* 0x000000000000781c */ /* 0x000fda0003f2f008 */
[----:B------:R-:W-:Y:S05]  /*2230*/  @!P1 BRA `(.L_x_19) ;  /* 0x0000000000049947 */ /* 0x000fea0003800000 */
[----:B------:R-:W-:Y:S01]  /*2240*/  BPT.TRAP 0x1 ;  /* 0x000000040000795c */ /* 0x000fe20000300000 */
.L_x_19:
[----:B------:R-:W-:Y:S01]  /*2250*/  ULEA UR15, UR5, UR11, 0x3 ;  /* 0x0000000b050f7291 */ /* 0x000fe2000f8e183f */
[----:B------:R-:W-:-:S05]  /*2260*/  IMAD.U32 R0, RZ, RZ, UR4 ;  /* 0x00000004ff007e24 */ /* 0x000fca000f8e00ff */
[----:B------:R-:W-:-:S04]  /*2270*/  SHF.L.U32 R0, R0, 0x1f, RZ ;  /* 0x0000001f00007819 */ /* 0x000fc800000006ff */
[----:B------:R0:W2:Y:S01]  /*2280*/  SYNCS.PHASECHK.TRANS64.TRYWAIT P0, [UR15], R0 ;  /* 0x00000000ff0075a7 */ /* 0x0000a2000800014f */
[----:B------:R-:W-:Y:S05]  /*2290*/  @!P1 BRA `(.L_x_20) ;  /* 0x0000000000049947 */ /* 0x000fea0003800000 */
[----:B------:R-:W-:Y:S01]  /*22a0*/  BPT.TRAP 0x1 ;  /* 0x000000040000795c */ /* 0x000fe20000300000 */
.L_x_20:
[----:B------:R3:W-:Y:S01]  /*22b0*/  STL [R1+0x170], RZ ;  /* 0x000170ff01007387 */ /* 0x0007e20000100800 */
[----:B------:R-:W-:Y:S01]  /*22c0*/  UMOV UR6, 0x2 ;  /* 0x0000000200067882 */ /* 0x000fe20000000000 */
[----:B--2---:R-:W-:Y:S05]  /*22d0*/  @P0 BRA `(.L_x_21) ;  /* 0x0000000000080947 */ /* 0x004fea0003800000 */
[----:B------:R-:W2:Y:S02]  /*22e0*/  SYNCS.PHASECHK.TRANS64.TRYWAIT P0, [UR15], R0 ;  /* 0x00000000ff0075a7 */ /* 0x000ea4000800014f */
[----:B--2---:R-:W-:Y:S05]  /*22f0*/  @!P0 BRA `(.L_x_22) ;  /* 0x00000138001c8947 */ /* 0x004fea0003800000 */
.L_x_21:
[----:B------:R-:W-:Y:S01]  /*2300*/  UIADD3 UR15, UR11, 0x20180, URZ ;  /* 0x000201800b0f7890 */ /* 0x000fe2000fffe03f */
[----:B------:R4:W-:Y:S01]  /*2310*/  STL [R1+0x16c], RZ ;  /* 0x00016cff01007387 */ /* 0x0009e20000100800 */
[----:B------:R-:W-:Y:S01]  /*2320*/  ULOP3.LUT UR16, UR12, 0x10000, URZ, 0xfc, !UPT ;  /* 0x000100000c107892 */ /* 0x000fe2000f8efc3f */
[----:B------:R-:W-:Y:S01]  /*2330*/  WARPGROUP.ARRIVE ;  /* 0x00000000000079c5 */ /* 0x000fe20000000000 */
[----:B------:R-:W-:Y:S01]  /*2340*/  USHF.R.U32.HI UR15, URZ, 0x4, UR15 ;  /* 0x000000043f0f7899 */ /* 0x000fe2000801160f */
[----:B------:R4:W-:Y:S01]  /*2350*/  STL [R1+0x168], RZ ;  /* 0x000168ff01007387 */ /* 0x0009e20000100800 */
[----:B------:R-:W-:Y:S01]  /*2360*/  UMOV UR17, 0x80000020 ;  /* 0x8000002000117882 */ /* 0x000fe20000000000 */
[----:B------:R-:W-:Y:S01]  /*2370*/  UMOV UR19, 0x80000020 ;  /* 0x8000002000137882 */ /* 0x000fe20000000000 */
[----:B------:R-:W-:Y:S01]  /*2380*/  ULOP3.LUT UR15, UR15, 0x3fff, URZ, 0xc0, !UPT ;  /* 0x00003fff0f0f7892 */ /* 0x000fe2000f8ec03f */
[----:B------:R4:W-:Y:S01]  /*2390*/  STL [R1+0x164], RZ ;  /* 0x000164ff01007387 */ /* 0x0009e20000100800 */
[----:B------:R-:W-:Y:S01]  /*23a0*/  UMOV UR21, UR17 ;  /* 0x0000001100157c82 */ /* 0x000fe20008000000 */
[----:B------:R-:W-:Y:S01]  /*23b0*/  UMOV UR23, 0x80000020 ;  /* 0x8000002000177882 */ /* 0x000fe20000000000 */
[----:B------:R-:W-:Y:S01]  /*23c0*/  ULOP3.LUT UR36, UR15, 0x10000, URZ, 0xfc, !UPT ;  /* 0x000100000f247892 */ /* 0x000fe2000f8efc3f */
[----:B------:R4:W-:Y:S01]  /*23d0*/  STL [R1+0x160], RZ ;  /* 0x000160ff01007387 */ /* 0x0009e20000100800 */
[----:B------:R-:W-:Y:S01]  /*23e0*/  ULEA UR15, UR5, UR16, 0xa ;  /* 0x00000010050f7291 */ /* 0x000fe2000f8e503f */
[----:B0-2---:R-:W-:Y:S01]  /*23f0*/  IMAD.MOV.U32 R0, RZ, RZ, RZ ;  /* 0x000000ffff007224 */ /* 0x005fe200078e00ff */
[----:B------:R-:W-:Y:S01]  /*2400*/  UIMAD UR36, UR5, 0x280, UR36 ;  /* 0x00000280052478a4 */ /* 0x000fe2000f8e0224 */
[----:B------:R4:W-:Y:S01]  /*2410*/  STL [R1+0x15c], RZ ;  /* 0x00015cff01007387 */ /* 0x0009e20000100800 */
[----:B------:R-:W-:Y:S01]  /*2420*/  UMOV UR25, UR17 ;  /* 0x0000001100197c82 */ /* 0x000fe20008000000 */
[----:B------:R-:W-:Y:S01]  /*2430*/  UMOV UR27, 0x80000020 ;  /* 0x80000020001b7882 */ /* 0x000fe20000000000 */
[----:B------:R-:W-:Y:S01]  /*2440*/  UIADD3 UR22, UR36, 0x80, URZ ;  /* 0x0000008024167890 */ /* 0x000fe2000fffe03f */
[----:B------:R4:W-:Y:S01]  /*2450*/  STL [R1+0x158], RZ ;  /* 0x000158ff01007387 */ /* 0x0009e20000100800 */
[----:B------:R-:W-:Y:S01]  /*2460*/  UMOV UR16, UR15 ;  /* 0x0000000f00107c82 */ /* 0x000fe20008000000 */
[----:B------:R-:W-:Y:S01]  /*2470*/  UIADD3 UR26, UR36, 0x100, URZ ;  /* 0x00000100241a7890 */ /* 0x000fe2000fffe03f */
[----:B------:R-:W-:Y:S01]  /*2480*/  CS2R R2, SRZ ;  /* 0x0000000000027805 */ /* 0x000fe2000001ff00 */
[----:B------:R4:W-:Y:S01]  /*2490*/  STL [R1+0x154], RZ ;  /* 0x000154ff01007387 */ /* 0x0009e20000100800 */
[----:B------:R-:W-:Y:S01]  /*24a0*/  UMOV UR18, UR36 ;  /* 0x0000002400127c82 */ /* 0x000fe20008000000 */
[----:B------:R-:W-:Y:S01]  /*24b0*/  UIADD3 UR30, UR36, 0x180, URZ ;  /* 0x00000180241e7890 */ /* 0x000fe2000fffe03f */
[----:B------:R-:W-:Y:S01]  /*24c0*/  QGMMA.64x32x32.F32.E4M3.E4M3 R168, gdesc[UR16], RZ, !UPT ;  /* 0x0060000010a879f3 */ /* 0x000fe2000c7008ff */
[----:B------:R4:W-:Y:S01]  /*24d0*/  STL [R1+0x150], RZ ;  /* 0x000150ff01007387 */ /* 0x0009e20000100800 */
[----:B------:R-:W-:Y:S01]  /*24e0*/  UMOV UR20, UR16 ;  /* 0x0000001000147c82 */ /* 0x000fe20008000000 */
[----:B------:R-:W-:Y:S01]  /*24f0*/  UIADD3 UR34, UR36, 0x200, URZ ;  /* 0x0000020024227890 */ /* 0x000fe2000fffe03f */
[----:B------:R-:W-:Y:S01]  /*2500*/  QGMMA.64x32x32.F32.E4M3.E4M3 R136, gdesc[UR20], RZ, !UPT ;  /* 0x00600000148879f3 */ /* 0x000fe2000c7008ff */
[----:B------:R4:W-:Y:S01]  /*2510*/  STL [R1+0x14c], RZ ;  /* 0x00014cff01007387 */ /* 0x0009e20000100800 */
[----:B------:R-:W-:Y:S01]  /*2520*/  UIADD3 UR20, UR15, 0x200, URZ ;  /* 0x000002000f147890 */ /* 0x000fe2000fffe03f */
[----:B------:R-:W-:Y:S01]  /*2530*/  CS2R R4, SRZ ;  /* 0x0000000000047805 */ /* 0x000fe2000001ff00 */
[----:B------:R-:W-:Y:S01]  /*2540*/  UMOV UR24, UR16 ;  /* 0x0000001000187c82 */ /* 0x000fe20008000000 */
[----:B------:R4:W-:Y:S01]  /*2550*/  STL [R1+0x148], RZ ;  /* 0x000148ff01007387 */ /* 0x0009e20000100800 */
[----:B------:R-:W-:Y:S01]  /*2560*/  UMOV UR28, UR16 ;  /* 0x00000010001c7c82 */ /* 0x000fe20008000000 */
[----:B------:R-:W-:Y:S01]  /*2570*/  UMOV UR29, UR17 ;  /* 0x00000011001d7c82 */ /* 0x000fe20008000000 */
[----:B------:R-:W-:Y:S01]  /*2580*/  UMOV UR31, 0x80000020 ;  /* 0x80000020001f7882 */ /* 0x000fe20000000000 */
[----:B------:R4:W-:Y:S01]  /*2590*/  STL [R1+0x144], RZ ;  /* 0x000144ff01007387 */ /* 0x0009e20000100800 */
[----:B------:R-:W-:Y:S01]  /*25a0*/  QGMMA.64x32x32.F32.E4M3.E4M3 R104, gdesc[UR24], RZ, !UPT ;  /* 0x00600000186879f3 */ /* 0x000fe2000c7008ff */
[----:B------:R-:W-:Y:S01]  /*25b0*/  UMOV UR32, UR16 ;  /* 0x0000001000207c82 */ /* 0x000fe20008000000 */
[----:B------:R-:W-:Y:S01]  /*25c0*/  UMOV UR33, UR17 ;  /* 0x0000001100217c82 */ /* 0x000fe20008000000 */
[----:B------:R4:W-:Y:S01]  /*25d0*/  STL [R1+0x140], RZ ;  /* 0x000140ff01007387 */ /* 0x0009e20000100800 */
[----:B------:R-:W-:Y:S01]  /*25e0*/  UMOV UR35, 0x80000020 ;  /* 0x8000002000237882 */ /* 0x000fe20000000000 */
[----:B------:R-:W-:Y:S01]  /*25f0*/  QGMMA.64x32x32.F32.E4M3.E4M3 R72, gdesc[UR28], RZ, !UPT ;  /* 0x006000001c4879f3 */ /* 0x000fe2000c7008ff */
[----:B------:R-:W-:Y:S01]  /*2600*/  UIADD3 UR16, UR15, 0x2, URZ ;  /* 0x000000020f107890 */ /* 0x000fe2000fffe03f */
[----:B------:R4:W-:Y:S01]  /*2610*/  STL [R1+0x13c], RZ ;  /* 0x00013cff01007387 */ /* 0x0009e20000100800 */
[----:B------:R-:W-:Y:S01]  /*2620*/  UMOV UR17, 0x80000020 ;  /* 0x8000002000117882 */ /* 0x000fe20000000000 */
[----:B------:R-:W-:Y:S01]  /*2630*/  QGMMA.64x32x32.F32.E4M3.E4M3 R40, gdesc[UR32], RZ, !UPT ;  /* 0x00600000202879f3 */ /* 0x000fe2000c7008ff */
[----:B------:R-:W-:Y:S01]  /*2640*/  UMOV UR32, UR20 ;  /* 0x0000001400207c82 */ /* 0x000fe20008000000 */
[----:B------:R4:W-:Y:S01]  /*2650*/  STL [R1+0x138], RZ ;  /* 0x000138ff01007387 */ /* 0x0009e20000100800 */
[----:B------:R-:W-:Y:S01]  /*2660*/  UMOV UR33, 0x80000020 ;  /* 0x8000002000217882 */ /* 0x000fe20000000000 */
[----:B------:R-:W-:Y:S01]  /*2670*/  UMOV UR28, UR32 ;  /* 0x00000020001c7c82 */ /* 0x000fe20008000000 */
[----:B------:R-:W-:Y:S01]  /*2680*/  UMOV UR29, UR33 ;  /* 0x00000021001d7c82 */ /* 0x000fe20008000000 */
[----:B------:R4:W-:Y:S01]  /*2690*/  STL [R1+0x134], RZ ;  /* 0x000134ff01007387 */ /* 0x0009e20000100800 */
[----:B------:R-:W-:Y:S01]  /*26a0*/  QGMMA.64x32x32.F32.E4M3.E4M3 R24, gdesc[UR32], RZ, !UPT ;  /* 0x00600000201879f3 */ /* 0x000fe2000c7008ff */
        /* <DEDUP_REMOVED lines=12> */
[----:B------:R-:W-:Y:S01]  /*2770*/  UIADD3 UR18, UR36, 0x2, URZ ;  /* 0x0000000224127890 */ /* 0x000fe2000fffe03f */
[----:B------:R-:W-:Y:S01]  /*2780*/  CS2R R6, SRZ ;  /* 0x0000000000067805 */ /* 0x000fe2000001ff00 */
[----:B------:R4:W-:Y:S01]  /*2790*/  STL [R1+0x124], RZ ;  /* 0x000124ff01007387 */ /* 0x0009e20000100800 */
[----:B------:R-:W-:Y:S01]  /*27a0*/  QGMMA.64x32x32.F32.E4M3.E4M3 R152, gdesc[UR32], RZ, !UPT ;  /* 0x00600000209879f3 */ /* 0x000fe2000c7008ff */
[----:B------:R-:W-:Y:S01]  /*27b0*/  UIADD3 UR22, UR36, 0x82, URZ ;  /* 0x0000008224167890 */ /* 0x000fe2000fffe03f */
[----:B------:R-:W-:Y:S01]  /*27c0*/  CS2R R8, SRZ ;  /* 0x0000000000087805 */ /* 0x000fe2000001ff00 */
[----:B------:R4:W-:Y:S01]  /*27d0*/  STL [R1+0x120], RZ ;  /* 0x000120ff01007387 */ /* 0x0009e20000100800 */
[----:B------:R-:W-:Y:S01]  /*27e0*/  UIADD3 UR30, UR36, 0x102, URZ ;  /* 0x00000102241e7890 */ /* 0x000fe2000fffe03f */
[----:B------:R-:W-:Y:S01]  /*27f0*/  CS2R R10, SRZ ;  /* 0x00000000000a7805 */ /* 0x000fe2000001ff00 */
[----:B------:R-:W-:Y:S01]  /*2800*/  UIADD3 UR26, UR36, 0x182, URZ ;  /* 0x00000182241a7890 */ /* 0x000fe2000fffe03f */
[----:B------:R4:W-:Y:S01]  /*2810*/  STL [R1+0x11c], RZ ;  /* 0x00011cff01007387 */ /* 0x0009e20000100800 */
[----:B------:R-:W-:Y:S01]  /*2820*/  UIADD3 UR34, UR36, 0x202, URZ ;  /* 0x0000020224227890 */ /* 0x000fe2000fffe03f */
[----:B------:R-:W-:Y:S01]  /*2830*/  CS2R R12, SRZ ;  /* 0x00000000000c7805 */ /* 0x000fe2000001ff00 */
[----:B------:R-:W-:Y:S01]  /*2840*/  UMOV UR19, 0x80000020 ;  /* 0x8000002000137882 */ /* 0x000fe20000000000 */
[----:B------:R4:W-:Y:S01]  /*2850*/  STL [R1+0x118], RZ ;  /* 0x000118ff01007387 */ /* 0x0009e20000100800 */
[----:B------:R-:W-:Y:S01]  /*2860*/  UIADD3 UR15, UR15, 0x202, URZ ;  /* 0x000002020f0f7890 */ /* 0x000fe2000fffe03f */
[----:B------:R-:W-:Y:S01]  /*2870*/  CS2R R14, SRZ ;  /* 0x00000000000e7805 */ /* 0x000fe2000001ff00 */
[----:B------:R-:W-:Y:S01]  /*2880*/  UMOV UR20, UR16 ;  /* 0x0000001000147c82 */ /* 0x000fe20008000000 */
[----:B------:R4:W-:Y:S01]  /*2890*/  STL [R1+0x114], RZ ;  /* 0x000114ff01007387 */ /* 0x0009e20000100800 */
[----:B------:R-:W-:Y:S01]  /*28a0*/  UMOV UR21, UR17 ;  /* 0x0000001100157c82 */ /* 0x000fe20008000000 */
[----:B------:R-:W-:Y:S01]  /*28b0*/  UMOV UR23, 0x80000020 ;  /* 0x8000002000177882 */ /* 0x000fe20000000000 */
[----:B------:R-:W-:Y:S01]  /*28c0*/  QGMMA.64x32x32.F32.E4M3.E4M3 R168, gdesc[UR16], R168 ;  /* 0x0060000010a879f3 */ /* 0x000fe200087008a8 */
[----:B------:R4:W-:Y:S01]  /*28d0*/  STL [R1+0x110], RZ ;  /* 0x000110ff01007387 */ /* 0x0009e20000100800 */
[----:B------:R-:W-:Y:S01]  /*28e0*/  UMOV UR28, UR16 ;  /* 0x00000010001c7c82 */ /* 0x000fe20008000000 */
[----:B------:R-:W-:Y:S01]  /*28f0*/  UMOV UR29, UR17 ;  /* 0x00000011001d7c82 */ /* 0x000fe20008000000 */
[----:B------:R-:W-:Y:S01]  /*2900*/  UMOV UR31, 0x80000020 ;  /* 0x80000020001f7882 */ /* 0x000fe20000000000 */
[----:B------:R4:W-:Y:S01]  /*2910*/  STL [R1+0x10c], RZ ;  /* 0x00010cff01007387 */ /* 0x0009e20000100800 */
[----:B------:R-:W-:Y:S01]  /*2920*/  QGMMA.64x32x32.F32.E4M3.E4M3 R136, gdesc[UR20], R136 ;  /* 0x00600000148879f3 */ /* 0x000fe20008700888 */
[----:B------:R-:W-:Y:S01]  /*2930*/  UMOV UR24, UR16 ;  /* 0x0000001000187c82 */ /* 0x000fe20008000000 */
[----:B------:R-:W-:Y:S01]  /*2940*/  UMOV UR25, UR17 ;  /* 0x0000001100197c82 */ /* 0x000fe20008000000 */
[----:B------:R4:W-:Y:S01]  /*2950*/  STL [R1+0x108], RZ ;  /* 0x000108ff01007387 */ /* 0x0009e20000100800 */
[----:B------:R-:W-:Y:S01]  /*2960*/  UMOV UR27, 0x80000020 ;  /* 0x80000020001b7882 */ /* 0x000fe20000000000 */
[----:B------:R-:W-:Y:S01]  /*2970*/  QGMMA.64x32x32.F32.E4M3.E4M3 R104, gdesc[UR28], R104 ;  /* 0x006000001c6879f3 */ /* 0x000fe20008700868 */
[----:B------:R-:W-:Y:S01]  /*2980*/  UMOV UR32, UR16 ;  /* 0x0000001000207c82 */ /* 0x000fe20008000000 */
[----:B------:R4:W-:Y:S01]  /*2990*/  STL [R1+0x104], RZ ;  /* 0x000104ff01007387 */ /* 0x0009e20000100800 */
[----:B------:R-:W-:Y:S01]  /*29a0*/  UMOV UR33, UR17 ;  /* 0x0000001100217c82 */ /* 0x000fe20008000000 */
[----:B------:R-:W-:Y:S01]  /*29b0*/  UMOV UR35, 0x80000020 ;  /* 0x8000002000237882 */ /* 0x000fe20000000000 */
[----:B------:R-:W-:Y:S01]  /*29c0*/  QGMMA.64x32x32.F32.E4M3.E4M3 R72, gdesc[UR24], R72 ;  /* 0x00600000184879f3 */ /* 0x000fe20008700848 */
[----:B------:R4:W-:Y:S01]  /*29d0*/  STL [R1+0x100], RZ ;  /* 0x000100ff01007387 */ /* 0x0009e20000100800 */
[----:B------:R-:W-:Y:S01]  /*29e0*/  ULDC UR16, c[0x0][0x50c] ;  /* 0x0001430000107ab9 */ /* 0x000fe20000000800 */
[----:B------:R-:W-:Y:S01]  /*29f0*/  CS2R R16, SRZ ;  /* 0x0000000000107805 */ /* 0x000fe2000001ff00 */
[----:B------:R-:W-:Y:S01]  /*2a00*/  QGMMA.64x32x32.F32.E4M3.E4M3 R40, gdesc[UR32], R40 ;  /* 0x00600000202879f3 */ /* 0x000fe20008700828 */
[----:B------:R4:W-:Y:S01]  /*2a10*/  STL [R1+0xfc], RZ ;  /* 0x0000fcff01007387 */ /* 0x0009e20000100800 */
[----:B------:R-:W-:Y:S01]  /*2a20*/  UMOV UR32, UR15 ;  /* 0x0000000f00207c82 */ /* 0x000fe20008000000 */
[----:B------:R-:W-:Y:S01]  /*2a30*/  UMOV UR33, 0x80000020 ;  /* 0x8000002000217882 */ /* 0x000fe20000000000 */
[----:B------:R-:W-:Y:S01]  /*2a40*/  UMOV UR24, UR32 ;  /* 0x0000002000187c82 */ /* 0x000fe20008000000 */
[----:B------:R4:W-:Y:S01]  /*2a50*/  STL [R1+0xf8], RZ ;  /* 0x0000f8ff01007387 */ /* 0x0009e20000100800 */
[----:B------:R-:W-:Y:S01]  /*2a60*/  UMOV UR25, UR33 ;  /* 0x0000002100197c82 */ /* 0x000fe20008000000 */
[----:B------:R-:W-:Y:S01]  /*2a70*/  QGMMA.64x32x32.F32.E4M3.E4M3 R24, gdesc[UR32], R24 ;  /* 0x00600000201879f3 */ /* 0x000fe20008700818 */
[----:B------:R-:W-:Y:S01]  /*2a80*/  UMOV UR28, UR32 ;  /* 0x00000020001c7c82 */ /* 0x000fe20008000000 */
[----:B------:R4:W-:Y:S01]  /*2a90*/  STL [R1+0xf4], RZ ;  /* 0x0000f4ff01007387 */ /* 0x0009e20000100800 */
[----:B------:R-:W-:Y:S01]  /*2aa0*/  UMOV UR29, UR33 ;  /* 0x00000021001d7c82 */ /* 0x000fe20008000000 */
[----:B------:R-:W-:Y:S01]  /*2ab0*/  UISETP.NE.AND UP0, UPT, UR16, 0x2, UPT ;  /* 0x000000021000788c */ /* 0x000fe2000bf05270 */
[----:B------:R-:W-:Y:S01]  /*2ac0*/  QGMMA.64x32x32.F32.E4M3.E4M3 R56, gdesc[UR24], R56 ;  /* 0x00600000183879f3 */ /* 0x000fe20008700838 */
[----:B------:R4:W-:Y:S01]  /*2ad0*/  STL [R1+0xf0], RZ ;  /* 0x0000f0ff01007387 */ /* 0x0009e20000100800 */
[----:B------:R-:W-:Y:S01]  /*2ae0*/  UMOV UR20, UR32 ;  /* 0x0000002000147c82 */ /* 0x000fe20008000000 */
[----:B------:R-:W-:Y:S01]  /*2af0*/  UMOV UR21, UR33 ;  /* 0x0000002100157c82 */ /* 0x000fe20008000000 */
[----:B------:R-:W-:Y:S01]  /*2b00*/  QGMMA.64x32x32.F32.E4M3.E4M3 R88, gdesc[UR28], R88 ;  /* 0x006000001c5879f3 */ /* 0x000fe20008700858 */
[----:B------:R4:W-:Y:S01]  /*2b10*/  STL [R1+0xec], RZ ;  /* 0x0000ecff01007387 */ /* 0x0009e20000100800 */
[----:B------:R-:W-:Y:S01]  /*2b20*/  UMOV UR16, UR32 ;  /* 0x0000002000107c82 */ /* 0x000fe20008000000 */
[----:B------:R-:W-:Y:S01]  /*2b30*/  UMOV UR17, UR33 ;  /* 0x0000002100117c82 */ /* 0x000fe20008000000 */
[----:B------:R-:W-:Y:S01]  /*2b40*/  QGMMA.64x32x32.F32.E4M3.E4M3 R120, gdesc[UR20], R120 ;  /* 0x00600000147879f3 */ /* 0x000fe20008700878 */
[----:B------:R4:W-:Y:S01]  /*2b50*/  STL [R1+0xe8], RZ ;  /* 0x0000e8ff01007387 */ /* 0x0009e20000100800 */
[----:B------:R-:W-:Y:S01]  /*2b60*/  USEL UR20, URZ, 0x1, UP0 ;  /* 0x000000013f147887 */ /* 0x000fe20008000000 */
[----:B------:R-:W-:Y:S01]  /*2b70*/  CS2R R18, SRZ ;  /* 0x0000000000127805 */ /* 0x000fe2000001ff00 */
[----:B------:R-:W-:Y:S01]  /*2b80*/  QGMMA.64x32x32.F32.E4M3.E4M3 R152, gdesc[UR16], R152, gsb0 ;  /* 0x00600000109879f3 */ /* 0x000fe20008000898 */
[----:B------:R4:W-:Y:S01]  /*2b90*/  STL [R1+0xe4], RZ ;  /* 0x0000e4ff01007387 */ /* 0x0009e20000100800 */
[----:B------:R-:W-:-:S02]  /*2ba0*/  CS2R R20, SRZ ;  /* 0x0000000000147805 */ /* 0x000fc4000001ff00 */
[----:B------:R-:W-:Y:S02]  /*2bb0*/  CS2R R22, SRZ ;  /* 0x0000000000167805 */ /* 0x000fe4000001ff00 */
[----:B------:R-:W-:Y:S01]  /*2bc0*/  ISETP.NE.AND P0, PT, RZ, UR20, PT ;  /* 0x00000014ff007c0c */ /* 0x000fe2000bf05270 */
[----:B------:R4:W-:Y:S01]  /*2bd0*/  STL [R1+0xe0], RZ ;  /* 0x0000e0ff01007387 */ /* 0x0009e20000100800 */
[----:B------:R-:W-:Y:S02]  /*2be0*/  CS2R R184, SRZ ;  /* 0x0000000000b87805 */ /* 0x000fe4000001ff00 */
[----:B------:R-:W-:Y:S02]  /*2bf0*/  CS2R R186, SRZ ;  /* 0x0000000000ba7805 */ /* 0x000fe4000001ff00 */
[----:B------:R-:W-:Y:S01]  /*2c00*/  CS2R R188, SRZ ;  /* 0x0000000000bc7805 */ /* 0x000fe2000001ff00 */
[----:B------:R4:W-:Y:S01]  /*2c10*/  STL [R1+0xdc], RZ ;  /* 0x0000dcff01007387 */ /* 0x0009e20000100800 */
[----:B------:R-:W-:-:S02]  /*2c20*/  CS2R R190, SRZ ;  /* 0x0000000000be7805 */ /* 0x000fc4000001ff00 */
[----:B------:R-:W-:Y:S02]  /*2c30*/  CS2R R192, SRZ ;  /* 0x0000000000c07805 */ /* 0x000fe4000001ff00 */
[----:B------:R-:W-:Y:S01]  /*2c40*/  CS2R R194, SRZ ;  /* 0x0000000000c27805 */ /* 0x000fe2000001ff00 */
        /* <DEDUP_REMOVED lines=21> */
[----:B------:R-:W-:-:S03]  /*2da0*/  CS2R R226, SRZ ;  /* 0x0000000000e27805 */ /* 0x000fc6000001ff00 */
        /* <DEDUP_REMOVED lines=49> */
[----:B------:R-:W-:Y:S05]  /*30c0*/  @!P0 BRA `(.L_x_23) ;  /* 0x0000001000048947 */ /* 0x000fea0003800000 */
[----:B------:R-:W-:Y:S02]  /*30d0*/  WARPGROUP.DEPBAR.LE gsb0, 0x0 ;  /* 0x00008000000079c5 */ /* 0x000fe40000010000 */
[----:B------:R-:W-:-:S01]  /*30e0*/  FADD R227, RZ, R168 ;  /* 0x000000a8ffe37221 */ /* 0x000fc20000000000 */
[----:B------:R-:W-:Y:S01]  /*30f0*/  FADD R226, RZ, R169 ;  /* 0x000000a9ffe27221 */ /* 0x000fe20000000000 */
[----:B------:R-:W-:-:S01]  /*3100*/  FADD R225, RZ, R170 ;  /* 0x000000aaffe17221 */ /* 0x000fc20000000000 */
[----:B------:R-:W-:Y:S01]  /*3110*/  FADD R224, RZ, R171 ;  /* 0x000000abffe07221 */ /* 0x000fe20000000000 */
[----:B------:R-:W-:-:S01]  /*3120*/  FADD R223, RZ, R172 ;  /* 0x000000acffdf7221 */ /* 0x000fc20000000000 */
[----:B------:R0:W-:Y:S01]  /*3130*/  STL [R1+0x18c], R227 ;  /* 0x00018ce301007387 */ /* 0x0001e20000100800 */
[----:B------:R-:W-:-:S01]  /*3140*/  FADD R222, RZ, R173 ;  /* 0x000000adffde7221 */ /* 0x000fc20000000000 */
[----:B------:R-:W-:Y:S01]  /*3150*/  FADD R221, RZ, R174 ;  /* 0x000000aeffdd7221 */ /* 0x000fe20000000000 */
[----:B------:R-:W-:-:S01]  /*3160*/  FADD R220, RZ, R175 ;  /* 0x000000afffdc7221 */ /* 0x000fc20000000000 */
[----:B------:R-:W-:Y:S01]  /*3170*/  FADD R219, RZ, R176 ;  /* 0x000000b0ffdb7221 */ /* 0x000fe20000000000 */
[----:B------:R-:W-:-:S01]  /*3180*/  FADD R218, RZ, R177 ;  /* 0x000000b1ffda7221 */ /* 0x000fc20000000000 */
[----:B------:R-:W-:Y:S01]  /*3190*/  FADD R217, RZ, R178 ;  /* 0x000000b2ffd97221 */ /* 0x000fe20000000000 */
[----:B------:R-:W-:-:S01]  /*31a0*/  FADD R216, RZ, R179 ;  /* 0x000000b3ffd87221 */ /* 0x000fc20000000000 */
[----:B------:R-:W-:Y:S01]  /*31b0*/  FADD R215, RZ, R180 ;  /* 0x000000b4ffd77221 */ /* 0x000fe20000000000 */
[----:B------:R-:W-:-:S01]  /*31c0*/  FADD R214, RZ, R181 ;  /* 0x000000b5ffd67221 */ /* 0x000fc20000000000 */
[----:B0-----:R-:W-:Y:S01]  /*31d0*/  FADD R227, RZ, R107 ;  /* 0x0000006bffe37221 */ /* 0x001fe20000000000 */
[----:B------:R-:W-:-:S01]  /*31e0*/  FADD R213, RZ, R182 ;  /* 0x000000b6ffd57221 */ /* 0x000fc20000000000 */
[----:B------:R-:W-:Y:S01]  /*31f0*/  FADD R212, RZ, R183 ;  /* 0x000000b7ffd47221 */ /* 0x000fe20000000000 */
[----:B------:R-:W-:-:S01]  /*3200*/  FADD R211, RZ, R152 ;  /* 0x00000098ffd37221 */ /* 0x000fc20000000000 */
[----:B------:R-:W-:Y:S01]  /*3210*/  FADD R210, RZ, R153 ;  /* 0x00000099ffd27221 */ /* 0x000fe20000000000 */
[----:B------:R0:W-:Y:S01]  /*3220*/  STL [R1], R227 ;  /* 0x000000e301007387 */ /* 0x0001e20000100800 */
        /* <DEDUP_REMOVED lines=55> */
[----:B------:R-:W-:-:S04]  /*35a0*/  FADD R0, RZ, R106 ;  /* 0x0000006aff007221 */ /* 0x000fc80000000000 */
[----:B------:R0:W-:Y:S02]  /*35b0*/  STL [R1+0x10], R227 ;  /* 0x000010e301007387 */ /* 0x0001e40000100800 */
[----:B0-----:R-:W-:-:S05]  /*35c0*/  FADD R227, RZ, R112 ;  /* 0x00000070ffe37221 */ /* 0x001fca0000000000 */
        /* <DEDUP_REMOVED lines=174> */
[----:B------:R0:W-:Y:S04]  /*40b0*/  STL [R1+0x170], R227 ;  /* 0x000170e301007387 */ /* 0x0001e80000100800 */
[----:B0-----:R0:W5:Y:S01]  /*40c0*/  LDL.LU R227, [R1+0x18c] ;  /* 0x00018c0001e37983 */ /* 0x0011620000300800 */
[----:B------:R-:W-:-:S05]  /*40d0*/  UMOV UR6, URZ ;  /* 0x0000003f00067c82 */ /* 0x000fca0008000000 */
.L_x_23:
[----:B------:R-:W-:Y:S01]  /*40e0*/  UIADD3 UR38, UR5, 0x1, URZ ;  /* 0x0000000105267890 */ /* 0x000fe2000fffe03f */
[----:B------:R-:W-:-:S03]  /*40f0*/  UMOV UR16, 0x1 ;  /* 0x0000000100107882 */ /* 0x000fc60000000000 */
[----:B------:R-:W-:-:S04]  /*4100*/  UISETP.NE.AND UP0, UPT, UR38, 0x8, UPT ;  /* 0x000000082600788c */ /* 0x000fc8000bf05270 */
[----:B------:R-:W-:Y:S02]  /*4110*/  USEL UR15, URZ, 0x1, UP0 ;  /* 0x000000013f0f7887 */ /* 0x000fe40008000000 */
[----:B------:R-:W-:Y:S02]  /*4120*/  USEL UR38, UR38, URZ, UP0 ;  /* 0x0000003f26267287 */ /* 0x000fe40008000000 */
[----:B------:R-:W-:-:S06]  /*4130*/  ULOP3.LUT UR15, UR4, UR15, URZ, 0x3c, !UPT ;  /* 0x0000000f040f7292 */ /* 0x000fcc000f8e3c3f */
[----:B------:R-:W-:-:S07]  /*4140*/  IMAD.U32 R228, RZ, RZ, UR15 ;  /* 0x0000000fffe47e24 */ /* 0x000fce000f8e00ff */
.L_x_18:
[----:B------:R-:W-:-:S04]  /*4150*/  UISETP.LT.AND UP0, UPT, UR10, 0x1, UPT ;  /* 0x000000010a00788c */ /* 0x000fc8000bf01270 */
[----:B------:R-:W-:-:S04]  /*4160*/  USEL UR15, UR10, 0x1, UP0 ;  /* 0x000000010a0f7887 */ /* 0x000fc80008000000 */
[----:B------:R-:W-:-:S04]  /*4170*/  UIADD3 UR37, UR10, -UR15, URZ ;  /* 0x8000000f0a257290 */ /* 0x000fc8000fffe03f */
[----:B------:R-:W-:-:S06]  /*4180*/  UISETP.GE.AND UP0, UPT, UR37, 0x1, UPT ;  /* 0x000000012500788c */ /* 0x000fcc000bf06270 */
[----:B------:R-:W-:-:S13]  /*4190*/  PLOP3.LUT P0, PT, PT, PT, UP0, 0x80, 0x0 ;  /* 0x000000000000781c */ /* 0x000fda0003f0f008 */
[----:B------:R-:W-:Y:S05]  /*41a0*/  @!P0 BRA `(.L_x_24) ;  /* 0x0000002000448947 */ /* 0x000fea0003800000 */
[----:B------:R-:W-:Y:S01]  /*41b0*/  UMOV UR36, UR5 ;  /* 0x0000000500247c82 */ /* 0x000fe20008000000 */
[----:B------:R-:W-:-:S05]  /*41c0*/  ULDC UR15, c[0x0][0x50c] ;  /* 0x00014300000f7ab9 */ /* 0x000fca0000000800 */
.L_x_32:
[----:B------:R-:W-:-:S06]  /*41d0*/  UISETP.NE.AND UP0, UPT, UR9, 0x3, UPT ;  /* 0x000000030900788c */ /* 0x000fcc000bf05270 */
[----:B------:R-:W-:-:S13]  /*41e0*/  PLOP3.LUT P1, PT, PT, PT, UP0, 0x80, 0x0 ;  /* 0x000000000000781c */ /* 0x000fda0003f2f008 */
[----:B-----5:R-:W-:Y:S05]  /*41f0*/  @!P1 BRA `(.L_x_25) ;  /* 0x0000000000049947 */ /* 0x020fea0003800000 */
[----:B------:R-:W-:Y:S01]  /*4200*/  BPT.TRAP 0x1 ;  /* 0x000000040000795c */ /* 0x000fe20000300000 */
.L_x_25:
[----:B------:R-:W2:Y:S01]  /*4210*/  S2UR UR17, SR_CgaCtaId ;  /* 0x00000000001179c3 */ /* 0x000ea20000008800 */
[----:B------:R-:W-:Y:S01]  /*4220*/  UMOV UR11, 0x400 ;  /* 0x00000400000b7882 */ /* 0x000fe20000000000 */
[----:B------:R-:W-:Y:S01]  /*4230*/  SHF.L.U32 R229, R228, 0x1f, RZ ;  /* 0x0000001fe4e57819 */ /* 0x000fe200000006ff */
[----:B--2---:R-:W-:-:S04]  /*4240*/  ULEA UR11, UR17, UR11, 0x18 ;  /* 0x0000000b110b7291 */ /* 0x004fc8000f8ec03f */
[----:B------:R-:W-:-:S09]  /*4250*/  ULEA UR17, UR38, UR11, 0x3 ;  /* 0x0000000b26117291 */ /* 0x000fd2000f8e183f */
[----:B------:R2:W0:Y:S01]  /*4260*/  SYNCS.PHASECHK.TRANS64.TRYWAIT P0, [UR17], R229 ;  /* 0x000000e5ff0075a7 */ /* 0x0004220008000151 */
[----:B------:R-:W-:Y:S05]  /*4270*/  @!P1 BRA `(.L_x_26) ;  /* 0x0000000000049947 */ /* 0x000fea0003800000 */
[----:B------:R-:W-:Y:S01]  /*4280*/  BPT.TRAP 0x1 ;  /* 0x000000040000795c */ /* 0x000fe20000300000 */
.L_x_26:
[----:B0-----:R-:W-:Y:S05]  /*4290*/  @P0 BRA `(.L_x_27) ;  /* 0x0000000000080947 */ /* 0x001fea0003800000 */
[----:B------:R-:W0:Y:S02]  /*42a0*/  SYNCS.PHASECHK.TRANS64.TRYWAIT P0, [UR17], R229 ;  /* 0x000000e5ff0075a7 */ /* 0x000e240008000151 */
[----:B0-----:R-:W-:Y:S05]  /*42b0*/  @!P0 BRA `(.L_x_28) ;  /* 0x0000011800448947 */ /* 0x001fea0003800000 */
.L_x_27:
[----:B------:R-:W-:Y:S01]  /*42c0*/  UIADD3 UR17, UR11, 0x20180, URZ ;  /* 0x000201800b117890 */ /* 0x000fe2000fffe03f */
[----:B------:R-:W-:Y:S01]  /*42d0*/  WARPGROUP.ARRIVE ;  /* 0x00000000000079c5 */ /* 0x000fe20000000000 */
[----:B------:R-:W-:Y:S02]  /*42e0*/  UISETP.NE.AND UP0, UPT, UR20, URZ, UPT ;  /* 0x0000003f1400728c */ /* 0x000fe4000bf05270 */
[----:B------:R-:W-:Y:S02]  /*42f0*/  USHF.R.U32.HI UR17, URZ, 0x4, UR17 ;  /* 0x000000043f117899 */ /* 0x000fe40008011611 */
[----:B------:R-:W-:Y:S02]  /*4300*/  USEL UR16, UR16, URZ, !UP0 ;  /* 0x0000003f10107287 */ /* 0x000fe4000c000000 */
[----:B------:R-:W-:Y:S02]  /*4310*/  ULOP3.LUT UR17, UR17, 0x3fff, URZ, 0xc0, !UPT ;  /* 0x00003fff11117892 */ /* 0x000fe4000f8ec03f */
[----:B------:R-:W-:-:S02]  /*4320*/  ULOP3.LUT UR39, UR12, 0x10000, URZ, 0xfc, !UPT ;  /* 0x000100000c277892 */ /* 0x000fc4000f8efc3f */
[----:B------:R-:W-:Y:S02]  /*4330*/  ULOP3.LUT UR17, UR17, 0x10000, URZ, 0xfc, !UPT ;  /* 0x0001000011117892 */ /* 0x000fe4000f8efc3f */
[----:B------:R-:W-:Y:S02]  /*4340*/  UISETP.NE.U32.AND UP0, UPT, UR16, URZ, UPT ;  /* 0x0000003f1000728c */ /* 0x000fe4000bf05070 */
[----:B------:R-:W-:Y:S02]  /*4350*/  UIMAD UR42, UR38, 0x280, UR17 ;  /* 0x00000280262a78a4 */ /* 0x000fe4000f8e0211 */
[----:B------:R-:W-:Y:S02]  /*4360*/  ULEA UR39, UR38, UR39, 0xa ;  /* 0x0000002726277291 */ /* 0x000fe4000f8e503f */
[----:B------:R-:W-:Y:S01]  /*4370*/  UIADD3 UR22, UR42, 0x80, URZ ;  /* 0x000000802a167890 */ /* 0x000fe2000fffe03f */
[----:B------:R-:W-:Y:S01]  /*4380*/  UMOV UR17, 0x80000020 ;  /* 0x8000002000117882 */ /* 0x000fe20000000000 */
[----:B------:R-:W-:-:S03]  /*4390*/  UIADD3 UR26, UR42, 0x100, URZ ;  /* 0x000001002a1a7890 */ /* 0x000fc6000fffe03f */
[----:B------:R-:W-:Y:S01]  /*43a0*/  UMOV UR16, UR39 ;  /* 0x0000002700107c82 */ /* 0x000fe20008000000 */
[----:B------:R-:W-:Y:S01]  /*43b0*/  UMOV UR18, UR42 ;  /* 0x0000002a00127c82 */ /* 0x000fe20008000000 */
[----:B------:R-:W-:Y:S01]  /*43c0*/  UMOV UR19, 0x80000020 ;  /* 0x8000002000137882 */ /* 0x000fe20000000000 */
[----:B------:R-:W-:Y:S01]  /*43d0*/  UIADD3 UR30, UR42, 0x180, URZ ;  /* 0x000001802a1e7890 */ /* 0x000fe2000fffe03f */
[----:B------:R-:W-:Y:S01]  /*43e0*/  QGMMA.64x32x32.F32.E4M3.E4M3 R168, gdesc[UR16], R168, UP0 ;  /* 0x0060000010a879f3 */ /* 0x000fe2000bf008a8 */
[----:B------:R-:W-:Y:S01]  /*43f0*/  UMOV UR20, UR16 ;  /* 0x0000001000147c82 */ /* 0x000fe20008000000 */
[----:B------:R-:W-:Y:S01]  /*4400*/  UMOV UR21, UR17 ;  /* 0x0000001100157c82 */ /* 0x000fe20008000000 */
[----:B------:R-:W-:Y:S01]  /*4410*/  UMOV UR23, 0x80000020 ;  /* 0x8000002000177882 */ /* 0x000fe20000000000 */
[----:B------:R-:W-:Y:S01]  /*4420*/  UIADD3 UR34, UR42, 0x200, URZ ;  /* 0x000002002a227890 */ /* 0x000fe2000fffe03f */
[----:B------:R-:W-:Y:S01]  /*4430*/  QGMMA.64x32x32.F32.E4M3.E4M3 R136, gdesc[UR20], R136, UP0 ;  /* 0x00600000148879f3 */ /* 0x000fe2000bf00888 */
[----:B------:R-:W-:Y:S01]  /*4440*/  UIADD3 UR20, UR39, 0x200, URZ ;  /* 0x0000020027147890 */ /* 0x000fe2000fffe03f */
[----:B------:R-:W-:Y:S01]  /*4450*/  UMOV UR24, UR16 ;  /* 0x0000001000187c82 */ /* 0x000fe20008000000 */
[----:B------:R-:W-:Y:S01]  /*4460*/  UMOV UR25, UR17 ;  /* 0x0000001100197c82 */ /* 0x000fe20008000000 */
[----:B------:R-:W-:Y:S01]  /*4470*/  UMOV UR27, 0x80000020 ;  /* 0x80000020001b7882 */ /* 0x000fe20000000000 */
[----:B------:R-:W-:Y:S01]  /*4480*/  UMOV UR28, UR16 ;  /* 0x00000010001c7c82 */ /* 0x000fe20008000000 */
[----:B------:R-:W-:Y:S01]  /*4490*/  UMOV UR29, UR17 ;  /* 0x00000011001d7c82 */ /* 0x000fe20008000000 */
[----:B------:R-:W-:Y:S01]  /*44a0*/  UMOV UR31, 0x80000020 ;  /* 0x80000020001f7882 */ /* 0x000fe20000000000 */
[----:B------:R-:W-:Y:S01]  /*44b0*/  QGMMA.64x32x32.F32.E4M3.E4M3 R104, gdesc[UR24], R104, UP0 ;  /* 0x00600000186879f3 */ /* 0x000fe2000bf00868 */
[----:B------:R-:W-:Y:S01]  /*44c0*/  UMOV UR32, UR16 ;  /* 0x0000001000207c82 */ /* 0x000fe20008000000 */
[----:B------:R-:W-:Y:S01]  /*44d0*/  UMOV UR33, UR17 ;  /* 0x0000001100217c82 */ /* 0x000fe20008000000 */
[----:B------:R-:W-:Y:S01]  /*44e0*/  UMOV UR35, 0x80000020 ;  /* 0x8000002000237882 */ /* 0x000fe20000000000 */
[----:B------:R-:W-:Y:S01]  /*44f0*/  QGMMA.64x32x32.F32.E4M3.E4M3 R72, gdesc[UR28], R72, UP0 ;  /* 0x006000001c4879f3 */ /* 0x000fe2000bf00848 */
[----:B------:R-:W-:Y:S01]  /*4500*/  UIADD3 UR16, UR39, 0x2, URZ ;  /* 0x0000000227107890 */ /* 0x000fe2000fffe03f */
[----:B------:R-:W-:-:S02]  /*4510*/  UMOV UR17, 0x80000020 ;  /* 0x8000002000117882 */ /* 0x000fc40000000000 */
[----:B------:R-:W-:Y:S01]  /*4520*/  QGMMA.64x32x32.F32.E4M3.E4M3 R40, gdesc[UR32], R40, UP0 ;  /* 0x00600000202879f3 */ /* 0x000fe2000bf00828 */
[----:B------:R-:W-:Y:S01]  /*4530*/  UMOV UR32, UR20 ;  /* 0x0000001400207c82 */ /* 0x000fe20008000000 */
[----:B------:R-:W-:Y:S01]  /*4540*/  UMOV UR33, 0x80000020 ;  /* 0x8000002000217882 */ /* 0x000fe20000000000 */
[----:B------:R-:W-:Y:S01]  /*4550*/  UMOV UR28, UR32 ;  /* 0x00000020001c7c82 */ /* 0x000fe20008000000 */
[----:B------:R-:W-:Y:S01]  /*4560*/  UMOV UR29, UR33 ;  /* 0x00000021001d7c82 */ /* 0x000fe20008000000 */
[----:B------:R-:W-:Y:S01]  /*4570*/  QGMMA.64x32x32.F32.E4M3.E4M3 R24, gdesc[UR32], R24, UP0 ;  /* 0x00600000201879f3 */ /* 0x000fe2000bf00818 */
[----:B------:R-:W-:Y:S01]  /*4580*/  UMOV UR24, UR32 ;  /* 0x0000002000187c82 */ /* 0x000fe20008000000 */
[----:B------:R-:W-:Y:S01]  /*4590*/  UMOV UR25, UR33 ;  /* 0x0000002100197c82 */ /* 0x000fe20008000000 */
[----:B------:R-:W-:Y:S01]  /*45a0*/  UMOV UR20, UR32 ;  /* 0x0000002000147c82 */ /* 0x000fe20008000000 */
[----:B------:R-:W-:Y:S01]  /*45b0*/  QGMMA.64x32x32.F32.E4M3.E4M3 R56, gdesc[UR28], R56, UP0 ;  /* 0x006000001c3879f3 */ /* 0x000fe2000bf00838 */
[----:B------:R-:W-:Y:S01]  /*45c0*/  UMOV UR21, UR33 ;  /* 0x0000002100157c82 */ /* 0x000fe20008000000 */
[----:B------:R-:W-:Y:S01]  /*45d0*/  UMOV UR34, UR18 ;  /* 0x0000001200227c82 */ /* 0x000fe20008000000 */
[----:B------:R-:W-:Y:S01]  /*45e0*/  UMOV UR35, UR19 ;  /* 0x0000001300237c82 */ /* 0x000fe20008000000 */
[----:B------:R-:W-:Y:S01]  /*45f0*/  QGMMA.64x32x32.F32.E4M3.E4M3 R88, gdesc[UR24], R88, UP0 ;  /* 0x00600000185879f3 */ /* 0x000fe2000bf00858 */
[----:B------:R-:W-:-:S02]  /*4600*/  UIADD3 UR18, UR42, 0x2, URZ ;  /* 0x000000022a127890 */ /* 0x000fc4000fffe03f */
[----:B------:R-:W-:Y:S01]  /*4610*/  UIADD3 UR26, UR42, 0x102, URZ ;  /* 0x000001022a1a7890 */ /* 0x000fe2000fffe03f */
[----:B------:R-:W-:Y:S01]  /*4620*/  QGMMA.64x32x32.F32.E4M3.E4M3 R120, gdesc[UR20], R120, UP0 ;  /* 0x00600000147879f3 */ /* 0x000fe2000bf00878 */
[----:B------:R-:W-:Y:S02]  /*4630*/  UIADD3 UR22, UR42, 0x82, URZ ;  /* 0x000000822a167890 */ /* 0x000fe4000fffe03f */
[----:B------:R-:W-:Y:S01]  /*4640*/  UIADD3 UR30, UR42, 0x182, URZ ;  /* 0x000001822a1e7890 */ /* 0x000fe2000fffe03f */
[----:B------:R-:W-:Y:S01]  /*4650*/  QGMMA.64x32x32.F32.E4M3.E4M3 R152, gdesc[UR32], R152, UP0 ;  /* 0x00600000209879f3 */ /* 0x000fe2000bf00898 */
[----:B------:R-:W-:Y:S01]  /*4660*/  UIADD3 UR34, UR42, 0x202, URZ ;  /* 0x000002022a227890 */ /* 0x000fe2000fffe03f */
[----:B------:R-:W-:Y:S01]  /*4670*/  UMOV UR19, 0x80000020 ;  /* 0x8000002000137882 */ /* 0x000fe20000000000 */
[----:B------:R-:W-:Y:S01]  /*4680*/  UIADD3 UR39, UR39, 0x202, URZ ;  /* 0x0000020227277890 */ /* 0x000fe2000fffe03f */
[----:B------:R-:W-:Y:S01]  /*4690*/  UMOV UR20, UR16 ;  /* 0x0000001000147c82 */ /* 0x000fe20008000000 */
[----:B------:R-:W-:Y:S01]  /*46a0*/  UMOV UR21, UR17 ;  /* 0x0000001100157c82 */ /* 0x000fe20008000000 */
[----:B------:R-:W-:Y:S01]  /*46b0*/  UMOV UR23, 0x80000020 ;  /* 0x8000002000177882 */ /* 0x000fe20000000000 */
        /* <DEDUP_REMOVED lines=8> */
[----:B------:R-:W-:Y:S01]  /*4740*/  QGMMA.64x32x32.F32.E4M3.E4M3 R168, gdesc[UR16], R168 ;  /* 0x0060000010a879f3 */ /* 0x000fe200087008a8 */
[----:B------:R-:W-:Y:S01]  /*4750*/  UMOV UR35, 0x80000020 ;  /* 0x8000002000237882 */ /* 0x000fe20000000000 */
[----:B------:R-:W-:-:S02]  /*4760*/  UIADD3 UR6, UR6, 0x2, URZ ;  /* 0x0000000206067890 */ /* 0x000fc4000fffe03f */
[----:B------:R-:W-:Y:S02]  /*4770*/  QGMMA.64x32x32.F32.E4M3.E4M3 R136, gdesc[UR20], R136 ;  /* 0x00600000148879f3 */ /* 0x000fe40008700888 */
[----:B------:R-:W-:Y:S02]  /*4780*/  UISETP.NE.AND UP0, UPT, UR6, UR15, UPT ;  /* 0x0000000f0600728c */ /* 0x000fe4000bf05270 */
[----:B------:R-:W-:Y:S04]  /*4790*/  QGMMA.64x32x32.F32.E4M3.E4M3 R104, gdesc[UR24], R104 ;  /* 0x00600000186879f3 */ /* 0x000fe80008700868 */
[----:B------:R-:W-:Y:S04]  /*47a0*/  QGMMA.64x32x32.F32.E4M3.E4M3 R72, gdesc[UR28], R72 ;  /* 0x006000001c4879f3 */ /* 0x000fe80008700848 */
[----:B------:R-:W-:Y:S01]  /*47b0*/  QGMMA.64x32x32.F32.E4M3.E4M3 R40, gdesc[UR32], R40 ;  /* 0x00600000202879f3 */ /* 0x000fe20008700828 */
[----:B------:R-:W-:Y:S01]  /*47c0*/  UMOV UR32, UR39 ;  /* 0x0000002700207c82 */ /* 0x000fe20008000000 */
[----:B------:R-:W-:Y:S01]  /*47d0*/  UMOV UR33, 0x80000020 ;  /* 0x8000002000217882 */ /* 0x000fe20000000000 */
[----:B------:R-:W-:Y:S01]  /*47e0*/  UMOV UR28, UR32 ;  /* 0x00000020001c7c82 */ /* 0x000fe20008000000 */
[----:B------:R-:W-:Y:S01]  /*47f0*/  UMOV UR29, UR33 ;  /* 0x00000021001d7c82 */ /* 0x000fe20008000000 */
[----:B------:R-:W-:Y:S01]  /*4800*/  QGMMA.64x32x32.F32.E4M3.E4M3 R24, gdesc[UR32], R24 ;  /* 0x00600000201879f3 */ /* 0x000fe20008700818 */
[----:B------:R-:W-:Y:S01]  /*4810*/  UMOV UR24, UR32 ;  /* 0x0000002000187c82 */ /* 0x000fe20008000000 */
[----:B------:R-:W-:Y:S01]  /*4820*/  UMOV UR25, UR33 ;  /* 0x0000002100197c82 */ /* 0x000fe20008000000 */
[----:B------:R-:W-:Y:S01]  /*4830*/  UMOV UR20, UR32 ;  /* 0x0000002000147c82 */ /* 0x000fe20008000000 */
[----:B------:R-:W-:Y:S01]  /*4840*/  QGMMA.64x32x32.F32.E4M3.E4M3 R56, gdesc[UR28], R56 ;  /* 0x006000001c3879f3 */ /* 0x000fe20008700838 */
[----:B------:R-:W-:Y:S01]  /*4850*/  UMOV UR21, UR33 ;  /* 0x0000002100157c82 */ /* 0x000fe20008000000 */
[----:B------:R-:W-:Y:S01]  /*4860*/  UMOV UR16, UR32 ;  /* 0x0000002000107c82 */ /* 0x000fe20008000000 */
[----:B------:R-:W-:Y:S01]  /*4870*/  UMOV UR17, UR33 ;  /* 0x0000002100117c82 */ /* 0x000fe20008000000 */
[----:B------:R-:W-:Y:S04]  /*4880*/  QGMMA.64x32x32.F32.E4M3.E4M3 R88, gdesc[UR24], R88 ;  /* 0x00600000185879f3 */ /* 0x000fe80008700858 */
[----:B------:R-:W-:Y:S01]  /*4890*/  QGMMA.64x32x32.F32.E4M3.E4M3 R120, gdesc[UR20], R120 ;  /* 0x00600000147879f3 */ /* 0x000fe20008700878 */
[----:B------:R-:W-:-:S03]  /*48a0*/  USEL UR20, URZ, 0x1, UP0 ;  /* 0x000000013f147887 */ /* 0x000fc60008000000 */
[----:B------:R-:W-:Y:S03]  /*48b0*/  QGMMA.64x32x32.F32.E4M3.E4M3 R152, gdesc[UR16], R152, gsb0 ;  /* 0x00600000109879f3 */ /* 0x000fe60008000898 */
[----:B------:R-:W-:Y:S01]  /*48c0*/  ISETP.NE.AND P0, PT, RZ, UR20, PT ;  /* 0x00000014ff007c0c */ /* 0x000fe2000bf05270 */
[----:B------:R-:W-:-:S12]  /*48d0*/  WARPGROUP.DEPBAR.LE gsb0, 0x1 ;  /* 0x00008000000079c5 */ /* 0x000fd80000010100 */
[----:B------:R-:W-:Y:S05]  /*48e0*/  @!P0 BRA `(.L_x_29) ;  /* 0x0000001400f88947 */ /* 0x000fea0003800000 */
[----:B------:R-:W-:Y:S02]  /*48f0*/  WARPGROUP.DEPBAR.LE gsb0, 0x0 ;  /* 0x00008000000079c5 */ /* 0x000fe40000010000 */
[----:B-----5:R-:W-:-:S01]  /*4900*/  FADD R227, R168, R227 ;  /* 0x000000e3a8e37221 */ /* 0x020fc20000000000 */
[----:B------:R-:W-:Y:S01]  /*4910*/  FADD R226, R169, R226 ;  /* 0x000000e2a9e27221 */ /* 0x000fe20000000000 */
[----:B------:R-:W-:-:S01]  /*4920*/  FADD R225, R170, R225 ;  /* 0x000000e1aae17221 */ /* 0x000fc20000000000 */
[----:B------:R-:W-:Y:S02]  /*4930*/  FADD R224, R171, R224 ;  /* 0x000000e0abe07221 */ /* 0x000fe40000000000 */
[----:B------:R0:W-:Y:S01]  /*4940*/  STL [R1+0x18c], R227 ;  /* 0x00018ce301007387 */ /* 0x0001e20000100800 */
[----:B------:R-:W-:-:S01]  /*4950*/  FADD R223, R172, R223 ;  /* 0x000000dfacdf7221 */ /* 0x000fc20000000000 */
[----:B------:R-:W-:Y:S01]  /*4960*/  FADD R222, R173, R222 ;  /* 0x000000deadde7221 */ /* 0x000fe20000000000 */
[----:B------:R-:W-:-:S01]  /*4970*/  FADD R221, R174, R221 ;  /* 0x000000ddaedd7221 */ /* 0x000fc20000000000 */
[----:B0-----:R-:W2:Y:S04]  /*4980*/  LDL.LU R227, [R1+0x1c] ;  /* 0x00001c0001e37983 */ /* 0x001ea80000300800 */
[----:B------:R0:W-:Y:S01]  /*4990*/  STL [R1+0x190], R226 ;  /* 0x000190e201007387 */ /* 0x0001e20000100800 */
[----:B------:R-:W-:-:S03]  /*49a0*/  FADD R220, R175, R220 ;  /* 0x000000dcafdc7221 */ /* 0x000fc60000000000 */
[----:B0-----:R-:W3:Y:S04]  /*49b0*/  LDL.LU R226, [R1+0x18] ;  /* 0x0000180001e27983 */ /* 0x001ee80000300800 */
[----:B------:R0:W-:Y:S04]  /*49c0*/  STL [R1+0x194], R225 ;  /* 0x000194e101007387 */ /* 0x0001e80000100800 */
[----:B0-----:R-:W4:Y:S04]  /*49d0*/  LDL.LU R225, [R1+0x14] ;  /* 0x0000140001e17983 */ /* 0x001f280000300800 */
        /* <DEDUP_REMOVED lines=9> */
[----:B0-----:R-:W4:Y:S01]  /*4a70*/  LDL.LU R220, [R1] ;  /* 0x0000000001dc7983 */ /* 0x001f220000300800 */
[----:B------:R-:W-:-:S01]  /*4a80*/  FADD R219, R176, R219 ;  /* 0x000000dbb0db7221 */ /* 0x000fc20000000000 */
[----:B------:R-:W-:Y:S01]  /*4a90*/  FADD R218, R177, R218 ;  /* 0x000000dab1da7221 */ /* 0x000fe20000000000 */
[----:B------:R-:W-:-:S01]  /*4aa0*/  FADD R217, R178, R217 ;  /* 0x000000d9b2d97221 */ /* 0x000fc20000000000 */
[----:B------:R-:W-:Y:S01]  /*4ab0*/  FADD R216, R179, R216 ;  /* 0x000000d8b3d87221 */ /* 0x000fe20000000000 */
[----:B------:R-:W-:-:S01]  /*4ac0*/  FADD R215, R180, R215 ;  /* 0x000000d7b4d77221 */ /* 0x000fc20000000000 */
[----:B------:R-:W-:Y:S01]  /*4ad0*/  STL [R1+0x1ac], R219 ;  /* 0x0001acdb01007387 */ /* 0x000fe20000100800 */
        /* <DEDUP_REMOVED lines=62> */
[----:B--2---:R-:W-:-:S01]  /*4ec0*/  FADD R227, R114, R227 ;  /* 0x000000e372e37221 */ /* 0x004fc20000000000 */
[----:B---3--:R-:W-:Y:S01]  /*4ed0*/  FADD R226, R113, R226 ;  /* 0x000000e271e27221 */ /* 0x008fe20000000000 */
[----:B----4-:R-:W-:-:S01]  /*4ee0*/  FADD R225, R112, R225 ;  /* 0x000000e170e17221 */ /* 0x010fc20000000000 */
[----:B------:R-:W-:Y:S01]  /*4ef0*/  FADD R224, R111, R224 ;  /* 0x000000e06fe07221 */ /* 0x000fe20000000000 */
[----:B------:R-:W-:-:S01]  /*4f00*/  FADD R223, R110, R223 ;  /* 0x000000df6edf7221 */ /* 0x000fc20000000000 */
[----:B------:R-:W-:Y:S01]  /*4f10*/  FADD R222, R109, R222 ;  /* 0x000000de6dde7221 */ /* 0x000fe20000000000 */
[----:B------:R-:W-:-:S01]  /*4f20*/  FADD R221, R108, R221 ;  /* 0x000000dd6cdd7221 */ /* 0x000fc20000000000 */
[----:B------:R-:W-:-:S05]  /*4f30*/  FADD R220, R107, R220 ;  /* 0x000000dc6bdc7221 */ /* 0x000fca0000000000 */
[----:B------:R-:W-:Y:S04]  /*4f40*/  STL [R1], R220 ;  /* 0x000000dc01007387 */ /* 0x000fe80000100800 */
[----:B------:R-:W-:Y:S04]  /*4f50*/  STL [R1+0x4], R221 ;  /* 0x000004dd01007387 */ /* 0x000fe80000100800 */
[----:B------:R-:W-:Y:S04]  /*4f60*/  STL [R1+0x8], R222 ;  /* 0x000008de01007387 */ /* 0x000fe80000100800 */
[----:B------:R-:W-:Y:S04]  /*4f70*/  STL [R1+0xc], R223 ;  /* 0x00000cdf01007387 */ /* 0x000fe80000100800 */
[----:B------:R-:W-:Y:S04]  /*4f80*/  STL [R1+0x10], R224 ;  /* 0x000010e001007387 */ /* 0x000fe80000100800 */
[----:B------:R0:W-:Y:S04]  /*4f90*/  STL [R1+0x1c], R227 ;  /* 0x00001ce301007387 */ /* 0x0001e80000100800 */
[----:B------:R-:W-:Y:S04]  /*4fa0*/  STL [R1+0x14], R225 ;  /* 0x000014e101007387 */ /* 0x000fe80000100800 */
[----:B0-----:R-:W2:Y:S04]  /*4fb0*/  LDL.LU R227, [R1+0x20] ;  /* 0x0000200001e37983 */ /* 0x001ea80000300800 */
[----:B------:R0:W-:Y:S04]  /*4fc0*/  STL [R1+0x18], R226 ;  /* 0x000018e201007387 */ /* 0x0001e80000100800 */
[----:B0-----:R-:W3:Y:S04]  /*4fd0*/  LDL.LU R226, [R1+0x24] ;  /* 0x0000240001e27983 */ /* 0x001ee80000300800 */
[----:B------:R-:W4:Y:S04]  /*4fe0*/  LDL.LU R225, [R1+0x28] ;  /* 0x0000280001e17983 */ /* 0x000f280000300800 */
        /* <DEDUP_REMOVED lines=13> */
[----:B------:R-:W4:Y:S01]  /*50c0*/  LDL.LU R211, [R1+0x60] ;  /* 0x0000600001d37983 */ /* 0x000f220000300800 */
[----:B--2---:R-:W-:-:S05]  /*50d0*/  FADD R227, R115, R227 ;  /* 0x000000e373e37221 */ /* 0x004fca0000000000 */
[----:B------:R0:W-:Y:S01]  /*50e0*/  STL [R1+0x20], R227 ;  /* 0x000020e301007387 */ /* 0x0001e20000100800 */
[----:B---3--:R-:W-:-:S01]  /*50f0*/  FADD R226, R116, R226 ;  /* 0x000000e274e27221 */ /* 0x008fc20000000000 */
[----:B----4-:R-:W-:-:S04]  /*5100*/  FADD R225, R117, R225 ;  /* 0x000000e175e17221 */ /* 0x010fc80000000000 */
[----:B------:R2:W-:Y:S01]  /*5110*/  STL [R1+0x24], R226 ;  /* 0x000024e201007387 */ /* 0x0005e20000100800 */
[----:B------:R-:W-:-:S03]  /*5120*/  FADD R224, R118, R224 ;  /* 0x000000e076e07221 */ /* 0x000fc60000000000 */
        /* <DEDUP_REMOVED lines=24> */
[----:B0-----:R-:W4:Y:S01]  /*52b0*/  LDL.LU R227, [R1+0x64] ;  /* 0x0000640001e37983 */ /* 0x001f220000300800 */
[----:B------:R-:W-:-:S03]  /*52c0*/  FADD R211, R99, R211 ;  /* 0x000000d363d37221 */ /* 0x000fc60000000000 */
[----:B------:R0:W-:Y:S04]  /*52d0*/  STL [R1+0x58], R213 ;  /* 0x000058d501007387 */ /* 0x0001e80000100800 */
[----:B--2---:R-:W2:Y:S04]  /*52e0*/  LDL.LU R226, [R1+0x68] ;  /* 0x0000680001e27983 */ /* 0x004ea80000300800 */
[----:B------:R0:W-:Y:S04]  /*52f0*/  STL [R1+0x5c], R212 ;  /* 0x00005cd401007387 */ /* 0x0001e80000100800 */
[----:B---3--:R-:W3:Y:S04]  /*5300*/  LDL.LU R225, [R1+0x6c] ;  /* 0x00006c0001e17983 */ /* 0x008ee80000300800 */
[----:B------:R0:W-:Y:S04]  /*5310*/  STL [R1+0x60], R211 ;  /* 0x000060d301007387 */ /* 0x0001e80000100800 */
[----:B----4-:R-:W4:Y:S04]  /*5320*/  LDL.LU R224, [R1+0x70] ;  /* 0x0000700001e07983 */ /* 0x010f280000300800 */
[----:B-1----:R-:W4:Y:S04]  /*5330*/  LDL.LU R223, [R1+0x74] ;  /* 0x0000740001df7983 */ /* 0x002f280000300800 */
        /* <DEDUP_REMOVED lines=9> */
[----:B0-----:R-:W4:Y:S04]  /*53d0*/  LDL.LU R213, [R1+0x9c] ;  /* 0x00009c0001d57983 */ /* 0x001f280000300800 */
[----:B------:R-:W4:Y:S04]  /*53e0*/  LDL.LU R212, [R1+0xa0] ;  /* 0x0000a00001d47983 */ /* 0x000f280000300800 */
[----:B------:R-:W4:Y:S01]  /*53f0*/  LDL.LU R211, [R1+0xa4] ;  /* 0x0000a40001d37983 */ /* 0x000f220000300800 */
[----:B------:R-:W-:-:S01]  /*5400*/  FADD R227, R100, R227 ;  /* 0x000000e364e37221 */ /* 0x000fc20000000000 */
[----:B--2---:R-:W-:-:S04]  /*5410*/  FADD R226, R101, R226 ;  /* 0x000000e265e27221 */ /* 0x004fc80000000000 */
[----:B------:R0:W-:Y:S01]  /*5420*/  STL [R1+0x64], R227 ;  /* 0x000064e301007387 */ /* 0x0001e20000100800 */
[----:B---3--:R-:W-:-:S03]  /*5430*/  FADD R225, R102, R225 ;  /* 0x000000e166e17221 */ /* 0x008fc60000000000 */
[----:B------:R1:W-:Y:S01]  /*5440*/  STL [R1+0x68], R226 ;  /* 0x000068e201007387 */ /* 0x0003e20000100800 */
[----:B----4-:R-:W-:-:S03]  /*5450*/  FADD R224, R103, R224 ;  /* 0x000000e067e07221 */ /* 0x010fc60000000000 */
        /* <DEDUP_REMOVED lines=27> */
[----:B-1----:R-:W4:Y:S04]  /*5610*/  LDL.LU R226, [R1+0xac] ;  /* 0x0000ac0001e27983 */ /* 0x002f280000300800 */
[----:B------:R1:W-:Y:S04]  /*5620*/  STL [R1+0xa0], R212 ;  /* 0x0000a0d401007387 */ /* 0x0003e80000100800 */
[----:B--2---:R-:W2:Y:S04]  /*5630*/  LDL.LU R225, [R1+0xb0] ;  /* 0x0000b00001e17983 */ /* 0x004ea80000300800 */
[----:B------:R1:W-:Y:S04]  /*5640*/  STL [R1+0xa4], R211 ;  /* 0x0000a4d301007387 */ /* 0x0003e80000100800 */
[----:B---3--:R-:W3:Y:S04]  /*5650*/  LDL.LU R224, [R1+0xb4] ;  /* 0x0000b40001e07983 */ /* 0x008ee80000300800 */
[----:B----4-:R-:W4:Y:S04]  /*5660*/  LDL.LU R223, [R1+0xb8] ;  /* 0x0000b80001df7983 */ /* 0x010f280000300800 */
        /* <DEDUP_REMOVED lines=10> */
[----:B-1----:R-:W4:Y:S04]  /*5710*/  LDL.LU R212, [R1+0xe4] ;  /* 0x0000e40001d47983 */ /* 0x002f280000300800 */
[----:B------:R-:W4:Y:S01]  /*5720*/  LDL.LU R211, [R1+0xe8] ;  /* 0x0000e80001d37983 */ /* 0x000f220000300800 */
[----:B------:R-:W-:-:S01]  /*5730*/  FADD R227, R85, R227 ;  /* 0x000000e355e37221 */ /* 0x000fc20000000000 */
[----:B------:R-:W-:-:S04]  /*5740*/  FADD R226, R86, R226 ;  /* 0x000000e256e27221 */ /* 0x000fc80000000000 */
[----:B------:R0:W-:Y:S01]  /*5750*/  STL [R1+0xa8], R227 ;  /* 0x0000a8e301007387 */ /* 0x0001e20000100800 */
[----:B--2---:R-:W-:-:S03]  /*5760*/  FADD R225, R87, R225 ;  /* 0x000000e157e17221 */ /* 0x004fc60000000000 */
        /* <DEDUP_REMOVED lines=49> */
[----:B------:R-:W-:Y:S01]  /*5a80*/  STL [R1+0xec], R227 ;  /* 0x0000ece301007387 */ /* 0x000fe20000100800 */
[----:B--2---:R-:W-:-:S03]  /*5a90*/  FADD R225, R40, R225 ;  /* 0x000000e128e17221 */ /* 0x004fc60000000000 */
[----:B------:R-:W-:Y:S01]  /*5aa0*/  STL [R1+0xf0], R226 ;  /* 0x0000f0e201007387 */ /* 0x000fe20000100800 */
[----:B---3--:R-:W-:-:S03]  /*5ab0*/  FADD R224, R41, R224 ;  /* 0x000000e029e07221 */ /* 0x008fc60000000000 */
[----:B------:R-:W-:Y:S01]  /*5ac0*/  STL [R1+0xf4], R225 ;  /* 0x0000f4e101007387 */ /* 0x000fe20000100800 */
[----:B----4-:R-:W-:-:S03]  /*5ad0*/  FADD R223, R42, R223 ;  /* 0x000000df2adf7221 */ /* 0x010fc60000000000 */
[----:B------:R-:W-:Y:S01]  /*5ae0*/  STL [R1+0xf8], R224 ;  /* 0x0000f8e001007387 */ /* 0x000fe20000100800 */
[----:B------:R-:W-:-:S03]  /*5af0*/  FADD R222, R43, R222 ;  /* 0x000000de2bde7221 */ /* 0x000fc60000000000 */
        /* <DEDUP_REMOVED lines=19> */
[----:B------:R-:W-:-:S01]  /*5c30*/  FADD R212, R53, R212 ;  /* 0x000000d435d47221 */ /* 0x000fc20000000000 */
[----:B------:R-:W-:-:S05]  /*5c40*/  FADD R211, R54, R211 ;  /* 0x000000d336d37221 */ /* 0x000fca0000000000 */
        /* <DEDUP_REMOVED lines=22> */
[----:B---3--:R-:W-:-:S03]  /*5db0*/  FADD R212, R24, R212 ;  /* 0x000000d418d47221 */ /* 0x008fc60000000000 */
[----:B0-----:R0:W5:Y:S01]  /*5dc0*/  LDL.LU R211, [R1+0x1cc] ;  /* 0x0001cc0001d37983 */ /* 0x0011620000300800 */
[----:B----4-:R-:W-:-:S03]  /*5dd0*/  FADD R213, R25, R213 ;  /* 0x000000d519d57221 */ /* 0x010fc60000000000 */
[----:B------:R1:W-:Y:S01]  /*5de0*/  STL [R1+0x134], R212 ;  /* 0x000134d401007387 */ /* 0x0003e20000100800 */
[----:B------:R-:W-:-:S01]  /*5df0*/  FADD R214, R26, R214 ;  /* 0x000000d61ad67221 */ /* 0x000fc20000000000 */
[----:B------:R-:W-:Y:S02]  /*5e00*/  FADD R215, R27, R215 ;  /* 0x000000d71bd77221 */ /* 0x000fe40000000000 */
[----:B-1----:R0:W5:Y:S01]  /*5e10*/  LDL.LU R212, [R1+0x1c8] ;  /* 0x0001c80001d47983 */ /* 0x0021620000300800 */
[----:B------:R-:W-:-:S03]  /*5e20*/  FADD R216, R28, R216 ;  /* 0x000000d81cd87221 */ /* 0x000fc60000000000 */
[----:B------:R1:W-:Y:S01]  /*5e30*/  STL [R1+0x138], R213 ;  /* 0x000138d501007387 */ /* 0x0003e20000100800 */
[----:B------:R-:W-:-:S01]  /*5e40*/  FADD R217, R29, R217 ;  /* 0x000000d91dd97221 */ /* 0x000fc20000000000 */
[----:B------:R-:W-:Y:S02]  /*5e50*/  FADD R218, R30, R218 ;  /* 0x000000da1eda7221 */ /* 0x000fe40000000000 */
[----:B-1----:R0:W5:Y:S04]  /*5e60*/  LDL.LU R213, [R1+0x1c4] ;  /* 0x0001c40001d57983 */ /* 0x0021680000300800 */
[----:B------:R1:W-:Y:S01]  /*5e70*/  STL [R1+0x13c], R214 ;  /* 0x00013cd601007387 */ /* 0x0003e20000100800 */
[----:B------:R-:W-:-:S01]  /*5e80*/  FADD R219, R31, R219 ;  /* 0x000000db1fdb7221 */ /* 0x000fc20000000000 */
[----:B------:R-:W-:-:S02]  /*5e90*/  FADD R220, R32, R220 ;  /* 0x000000dc20dc7221 */ /* 0x000fc40000000000 */
[----:B-1----:R0:W5:Y:S04]  /*5ea0*/  LDL.LU R214, [R1+0x1c0] ;  /* 0x0001c00001d67983 */ /* 0x0021680000300800 */
[----:B------:R1:W-:Y:S01]  /*5eb0*/  STL [R1+0x140], R215 ;  /* 0x000140d701007387 */ /* 0x0003e20000100800 */
[----:B------:R-:W-:-:S01]  /*5ec0*/  FADD R221, R33, R221 ;  /* 0x000000dd21dd7221 */ /* 0x000fc20000000000 */
[----:B------:R-:W-:Y:S02]  /*5ed0*/  FADD R222, R34, R222 ;  /* 0x000000de22de7221 */ /* 0x000fe40000000000 */
[----:B-1----:R0:W5:Y:S04]  /*5ee0*/  LDL.LU R215, [R1+0x1bc] ;  /* 0x0001bc0001d77983 */ /* 0x0021680000300800 */
[----:B------:R1:W-:Y:S01]  /*5ef0*/  STL [R1+0x144], R216 ;  /* 0x000144d801007387 */ /* 0x0003e20000100800 */
[----:B------:R-:W-:-:S03]  /*5f00*/  FADD R223, R35, R223 ;  /* 0x000000df23df7221 */ /* 0x000fc60000000000 */
        /* <DEDUP_REMOVED lines=13> */
[----:B------:R1:W-:Y:S04]  /*5fe0*/  STL [R1+0x158], R221 ;  /* 0x000158dd01007387 */ /* 0x0003e80000100800 */
        /* <DEDUP_REMOVED lines=12> */
[----:B-1----:R0:W5:Y:S01]  /*60b0*/  LDL.LU R227, [R1+0x18c] ;  /* 0x00018c0001e37983 */ /* 0x0021620000300800 */
[----:B------:R-:W-:-:S05]  /*60c0*/  UMOV UR6, URZ ;  /* 0x0000003f00067c82 */ /* 0x000fca0008000000 */
.L_x_29:
[----:B------:R-:W-:Y:S05]  /*60d0*/  @!P1 BRA `(.L_x_30) ;  /* 0x0000000000049947 */ /* 0x000fea0003800000 */
[----:B------:R-:W-:Y:S01]  /*60e0*/  BPT.TRAP 0x1 ;  /* 0x000000040000795c */ /* 0x000fe20000300000 */
.L_x_30:
[----:B------:R0:W-:Y:S04]  /*60f0*/  STL [R1+0x190], R2 ;  /* 0x0001900201007387 */ /* 0x0001e80000100800 */
[----:B0-----:R-:W3:Y:S04]  /*6100*/  LDL R2, [R1+0x174] ;  /* 0x0001740001027983 */ /* 0x001ee80000100800 */
[----:B-----5:R0:W-:Y:S04]  /*6110*/  STL [R1+0x18c], R0 ;  /* 0x00018c0001007387 */ /* 0x0201e80000100800 */
[----:B0-----:R-:W4:Y:S01]  /*6120*/  LDL R0, [R1+0x178] ;  /* 0x0001780001007983 */ /* 0x001f220000100800 */
[----:B--2---:R-:W-:Y:S01]  /*6130*/  IMAD.U32 R229, RZ, RZ, UR36 ;  /* 0x00000024ffe57e24 */ /* 0x004fe2000f8e00ff */
[----:B---3--:R-:W-:-:S02]  /*6140*/  ISETP.NE.AND P0, PT, R2, RZ, PT ;  /* 0x000000ff0200720c */ /* 0x008fc40003f05270 */
[----:B------:R0:W5:Y:S11]  /*6150*/  LDL.LU R2, [R1+0x190] ;  /* 0x0001900001027983 */ /* 0x0001760000300800 */
[----:B------:R-:W-:-:S05]  /*6160*/  @P0 LEA R229, R229, UR11, 0x3 ;  /* 0x0000000be5e50c11 */ /* 0x000fca000f8e18ff */
[----:B------:R-:W-:-:S05]  /*6170*/  @P0 VIADD R229, R229, 0x40 ;  /* 0x00000040e5e50836 */ /* 0x000fca0000000000 */
[----:B----4-:R-:W-:Y:S02]  /*6180*/  @P0 PRMT R229, R0, 0x654, R229 ;  /* 0x0000065400e50816 */ /* 0x010fe400000000e5 */
[----:B------:R0:W5:Y:S01]  /*6190*/  LDL.LU R0, [R1+0x18c] ;  /* 0x00018c0001007983 */ /* 0x0001620000300800 */
[----:B------:R-:W-:Y:S01]  /*61a0*/  UISETP.GT.U32.AND UP0, UPT, UR7, 0x1, UPT ;  /* 0x000000010700788c */ /* 0x000fe2000bf04070 */
[----:B------:R0:W-:Y:S05]  /*61b0*/  @P0 SYNCS.ARRIVE.TRANS64.RED.A1T0 RZ, [R229+URZ], RZ ;  /* 0x000000ffe5ff09a7 */ /* 0x0001ea000810043f */
[----:B------:R-:W-:-:S13]  /*61c0*/  PLOP3.LUT P0, PT, PT, PT, UP0, 0x80, 0x0 ;  /* 0x000000000000781c */ /* 0x000fda0003f0f008 */
[----:B0-----:R-:W-:Y:S05]  /*61d0*/  @P0 BRA `(.L_x_31) ;  /* 0x0000000000040947 */ /* 0x001fea0003800000 */
[----:B------:R-:W-:Y:S01]  /*61e0*/  BPT.TRAP 0x1 ;  /* 0x000000040000795c */ /* 0x000fe20000300000 */
.L_x_31:
[----:B------:R-:W-:Y:S02]  /*61f0*/  UISETP.GT.AND UP2, UPT, UR37, 0x1, UPT ;  /* 0x000000012500788c */ /* 0x000fe4000bf44270 */
[----:B------:R-:W-:Y:S02]  /*6200*/  UIADD3 UR38, UR38, 0x1, URZ ;  /* 0x0000000126267890 */ /* 0x000fe4000fffe03f */
[----:B------:R-:W-:Y:S02]  /*6210*/  UIADD3 UR36, UR36, 0x1, URZ ;  /* 0x0000000124247890 */ /* 0x000fe4000fffe03f */
[----:B------:R-:W-:Y:S01]  /*6220*/  PLOP3.LUT P0, PT, PT, PT, UP2, 0x80, 0x0 ;  /* 0x000000000000781c */ /* 0x000fe20003f0f028 */
[----:B------:R-:W-:Y:S02]  /*6230*/  UISETP.NE.AND UP0, UPT, UR38, 0x8, UPT ;  /* 0x000000082600788c */ /* 0x000fe4000bf05270 */
[----:B------:R-:W-:Y:S02]  /*6240*/  UISETP.NE.AND UP1, UPT, UR36, 0x8, UPT ;  /* 0x000000082400788c */ /* 0x000fe4000bf25270 */
[----:B------:R-:W-:-:S02]  /*6250*/  USEL UR16, URZ, 0x1, UP0 ;  /* 0x000000013f107887 */ /* 0x000fc40008000000 */
[----:B------:R-:W-:Y:S02]  /*6260*/  UIADD3 UR37, UR37, -0x1, URZ ;  /* 0xffffffff25257890 */ /* 0x000fe4000fffe03f */
[----:B------:R-:W-:Y:S02]  /*6270*/  USEL UR38, UR38, URZ, UP0 ;  /* 0x0000003f26267287 */ /* 0x000fe40008000000 */
[----:B------:R-:W-:Y:S01]  /*6280*/  LOP3.LUT R228, R228, UR16, RZ, 0x3c, !PT ;  /* 0x00000010e4e47c12 */ /* 0x000fe2000f8e3cff */
[----:B------:R-:W-:Y:S01]  /*6290*/  USEL UR36, UR36, URZ, UP1 ;  /* 0x0000003f24247287 */ /* 0x000fe20008800000 */
[----:B------:R-:W-:Y:S01]  /*62a0*/  UMOV UR16, 0x1 ;  /* 0x0000000100107882 */ /* 0x000fe20000000000 */
[----:B------:R-:W-:Y:S10]  /*62b0*/  @P0 BRA `(.L_x_32) ;  /* 0xffffffdc00c40947 */ /* 0x000ff4000383ffff */
.L_x_24:
[----:B------:R-:W-:-:S04]  /*62c0*/  UISETP.NE.AND UP0, UPT, UR6, URZ, UPT ;  /* 0x0000003f0600728c */ /* 0x000fc8000bf05270 */
[----:B------:R-:W-:-:S06]  /*62d0*/  USEL UR6, URZ, 0x1, !UP0 ;  /* 0x000000013f067887 */ /* 0x000fcc000c000000 */
[----:B------:R-:W-:-:S13]  /*62e0*/  ISETP.NE.AND P0, PT, RZ, UR6, PT ;  /* 0x00000006ff007c0c */ /* 0x000fda000bf05270 */
[----:B------:R-:W-:Y:S05]  /*62f0*/  @!P0 BRA `(.L_x_33) ;  /* 0x0000001800648947 */ /* 0x000fea0003800000 */
[----:B------:R-:W-:Y:S02]  /*6300*/  WARPGROUP.DEPBAR.LE gsb0, 0x0 ;  /* 0x00008000000079c5 */ /* 0x000fe40000010000 */
[----:B-----5:R-:W-:Y:S01]  /*6310*/  FADD R227, R168, R227 ;  /* 0x000000e3a8e37221 */ /* 0x020fe20000000000 */
[----:B------:R-:W-:Y:S01]  /*6320*/  FADD R226, R169, R226 ;  /* 0x000000e2a9e27221 */ /* 0x000fe20000000000 */
[----:B------:R-:W-:Y:S01]  /*6330*/  FADD R225, R170, R225 ;  /* 0x000000e1aae17221 */ /* 0x000fe20000000000 */
[----:B------:R-:W-:Y:S02]  /*6340*/  FADD R224, R171, R224 ;  /* 0x000000e0abe07221 */ /* 0x000fe40000000000 */
[----:B------:R2:W-:Y:S01]  /*6350*/  STL [R1+0x18c], R227 ;  /* 0x00018ce301007387 */ /* 0x0005e20000100800 */
[----:B------:R-:W-:Y:S01]  /*6360*/  FADD R223, R172, R223 ;  /* 0x000000dfacdf7221 */ /* 0x000fe20000000000 */
[----:B------:R-:W-:Y:S01]  /*6370*/  FADD R222, R173, R222 ;  /* 0x000000deadde7221 */ /* 0x000fe20000000000 */
[----:B------:R-:W-:Y:S01]  /*6380*/  FADD R221, R174, R221 ;  /* 0x000000ddaedd7221 */ /* 0x000fe20000000000 */
[----:B--2---:R-:W2:Y:S04]  /*6390*/  LDL.LU R227, [R1+0x78] ;  /* 0x0000780001e37983 */ /* 0x004ea80000300800 */
[----:B------:R0:W-:Y:S01]  /*63a0*/  STL [R1+0x190], R226 ;  /* 0x000190e201007387 */ /* 0x0001e20000100800 */
[----:B------:R-:W-:Y:S01]  /*63b0*/  FADD R220, R175, R220 ;  /* 0x000000dcafdc7221 */ /* 0x000fe20000000000 */
[----:B------:R-:W-:-:S02]  /*63c0*/  FADD R219, R176, R219 ;  /* 0x000000dbb0db7221 */ /* 0x000fc40000000000 */
[----:B0-----:R-:W3:Y:S04]  /*63d0*/  LDL.LU R226, [R1+0x74] ;  /* 0x0000740001e27983 */ /* 0x001ee80000300800 */
[----:B------:R0:W-:Y:S01]  /*63e0*/  STL [R1+0x194], R225 ;  /* 0x000194e101007387 */ /* 0x0001e20000100800 */
[----:B------:R-:W-:-:S03]  /*63f0*/  FADD R218, R177, R218 ;  /* 0x000000dab1da7221 */ /* 0x000fc60000000000 */
[----:B0-----:R-:W4:Y:S04]  /*6400*/  LDL.LU R225, [R1+0x70] ;  /* 0x0000700001e17983 */ /* 0x001f280000300800 */
[----:B------:R0:W-:Y:S01]  /*6410*/  STL [R1+0x198], R224 ;  /* 0x000198e001007387 */ /* 0x0001e20000100800 */
[----:B------:R-:W-:-:S03]  /*6420*/  FADD R217, R178, R217 ;  /* 0x000000d9b2d97221 */ /* 0x000fc60000000000 */
[----:B0-----:R-:W2:Y:S04]  /*6430*/  LDL.LU R224, [R1+0x6c] ;  /* 0x00006c0001e07983 */ /* 0x001ea80000300800 */
[----:B------:R0:W-:Y:S01]  /*6440*/  STL [R1+0x19c], R223 ;  /* 0x00019cdf01007387 */ /* 0x0001e20000100800 */
[----:B------:R-:W-:-:S03]  /*6450*/  FADD R216, R179, R216 ;  /* 0x000000d8b3d87221 */ /* 0x000fc60000000000 */
        /* <DEDUP_REMOVED lines=58> */
[----:B------:R0:W-:Y:S04]  /*6800*/  STL [R1+0x1ec], R203 ;  /* 0x0001eccb01007387 */ /* 0x0001e80000100800 */
        /* <DEDUP_REMOVED lines=12> */
[----:B0-----:R-:W2:Y:S01]  /*68d0*/  LDL.LU R197, [R1] ;  /* 0x0000000001c57983 */ /* 0x001ea20000300800 */
[----:B----4-:R-:W-:Y:S01]  /*68e0*/  FADD R219, R97, R219 ;  /* 0x000000db61db7221 */ /* 0x010fe20000000000 */
[----:B---3--:R-:W-:Y:S01]  /*68f0*/  FADD R220, R98, R220 ;  /* 0x000000dc62dc7221 */ /* 0x008fe20000000000 */
[----:B--2---:R-:W-:Y:S01]  /*6900*/  FADD R221, R99, R221 ;  /* 0x000000dd63dd7221 */ /* 0x004fe20000000000 */
[----:B------:R-:W-:Y:S01]  /*6910*/  FADD R222, R100, R222 ;  /* 0x000000de64de7221 */ /* 0x000fe20000000000 */
        /* <DEDUP_REMOVED lines=62> */
[----:B------:R-:W-:-:S05]  /*6d00*/  FADD R197, R107, R197 ;  /* 0x000000c56bc57221 */ /* 0x000fca0000000000 */
[----:B------:R0:W-:Y:S04]  /*6d10*/  STL [R1], R197 ;  /* 0x000000c501007387 */ /* 0x0001e80000100800 */
[----:B------:R2:W-:Y:S04]  /*6d20*/  STL [R1+0x4], R198 ;  /* 0x000004c601007387 */ /* 0x0005e80000100800 */
        /* <DEDUP_REMOVED lines=26> */
[----:B0-----:R-:W4:Y:S04]  /*6ed0*/  LDL.LU R197, [R1+0x7c] ;  /* 0x00007c0001c57983 */ /* 0x001f280000300800 */
        /* <DEDUP_REMOVED lines=33> */
[----:B------:R-:W-:-:S05]  /*70f0*/  FADD R197, R74, R197 ;  /* 0x000000c54ac57221 */ /* 0x000fca0000000000 */
[----:B------:R0:W-:Y:S01]  /*7100*/  STL [R1+0x7c], R197 ;  /* 0x00007cc501007387 */ /* 0x0001e20000100800 */
[----:B--2---:R-:W-:-:S05]  /*7110*/  FADD R198, R75, R198 ;  /* 0x000000c64bc67221 */ /* 0x004fca0000000000 */
[----:B------:R1:W-:Y:S01]  /*7120*/  STL [R1+0x80], R198 ;  /* 0x000080c601007387 */ /* 0x0003e20000100800 */
[----:B---3--:R-:W-:-:S05]  /*7130*/  FADD R199, R76, R199 ;  /* 0x000000c74cc77221 */ /* 0x008fca0000000000 */
[----:B------:R2:W-:Y:S01]  /*7140*/  STL [R1+0x84], R199 ;  /* 0x000084c701007387 */ /* 0x0005e20000100800 */
[----:B----4-:R-:W-:Y:S01]  /*7150*/  FADD R200, R77, R200 ;  /* 0x000000c84dc87221 */ /* 0x010fe20000000000 */
[----:B------:R-:W-:-:S04]  /*7160*/  FADD R201, R78, R201 ;  /* 0x000000c94ec97221 */ /* 0x000fc80000000000 */
        /* <DEDUP_REMOVED lines=85> */
[----:B------:R-:W-:-:S05]  /*76c0*/  FADD R197, R41, R197 ;  /* 0x000000c529c57221 */ /* 0x000fca0000000000 */
[----:B------:R0:W-:Y:S01]  /*76d0*/  STL [R1+0xf8], R197 ;  /* 0x0000f8c501007387 */ /* 0x0001e20000100800 */
[----:B------:R-:W-:-:S03]  /*76e0*/  FADD R198, R42, R198 ;  /* 0x000000c62ac67221 */ /* 0x000fc60000000000 */
[----:B0-----:R0:W5:Y:S01]  /*76f0*/  LDL.LU R197, [R1+0x204] ;  /* 0x0002040001c57983 */ /* 0x0011620000300800 */
[----:B--2---:R-:W-:-:S03]  /*7700*/  FADD R199, R43, R199 ;  /* 0x000000c72bc77221 */ /* 0x004fc60000000000 */
[----:B------:R1:W-:Y:S01]  /*7710*/  STL [R1+0xfc], R198 ;  /* 0x0000fcc601007387 */ /* 0x0003e20000100800 */
[----:B---3--:R-:W-:Y:S01]  /*7720*/  FADD R200, R44, R200 ;  /* 0x000000c82cc87221 */ /* 0x008fe20000000000 */
[----:B----4-:R-:W-:Y:S02]  /*7730*/  FADD R201, R45, R201 ;  /* 0x000000c92dc97221 */ /* 0x010fe40000000000 */
[----:B-1----:R0:W5:Y:S01]  /*7740*/  LDL.LU R198, [R1+0x200] ;  /* 0x0002000001c67983 */ /* 0x0021620000300800 */
[----:B------:R-:W-:-:S03]  /*7750*/  FADD R202, R46, R202 ;  /* 0x000000ca2eca7221 */ /* 0x000fc60000000000 */
[----:B------:R1:W-:Y:S01]  /*7760*/  STL [R1+0x100], R199 ;  /* 0x000100c701007387 */ /* 0x0003e20000100800 */
[----:B------:R-:W-:-:S03]  /*7770*/  FADD R203, R47, R203 ;  /* 0x000000cb2fcb7221 */ /* 0x000fc60000000000 */
[----:B-1----:R0:W5:Y:S01]  /*7780*/  LDL.LU R199, [R1+0x1fc] ;  /* 0x0001fc0001c77983 */ /* 0x0021620000300800 */
[----:B------:R-:W-:-:S03]  /*7790*/  FADD R204, R48, R204 ;  /* 0x000000cc30cc7221 */ /* 0x000fc60000000000 */
[----:B------:R1:W-:Y:S01]  /*77a0*/  STL [R1+0x104], R200 ;  /* 0x000104c801007387 */ /* 0x0003e20000100800 */
[----:B------:R-:W-:Y:S01]  /*77b0*/  FADD R205, R49, R205 ;  /* 0x000000cd31cd7221 */ /* 0x000fe20000000000 */
[----:B------:R-:W-:Y:S02]  /*77c0*/  FADD R206, R50, R206 ;  /* 0x000000ce32ce7221 */ /* 0x000fe40000000000 */
[----:B-1----:R0:W5:Y:S04]  /*77d0*/  LDL.LU R200, [R1+0x1f8] ;  /* 0x0001f80001c87983 */ /* 0x0021680000300800 */
[----:B------:R1:W-:Y:S01]  /*77e0*/  STL [R1+0x108], R201 ;  /* 0x000108c901007387 */ /* 0x0003e20000100800 */
[----:B------:R-:W-:Y:S01]  /*77f0*/  FADD R207, R51, R207 ;  /* 0x000000cf33cf7221 */ /* 0x000fe20000000000 */
[----:B------:R-:W-:-:S02]  /*7800*/  FADD R208, R52, R208 ;  /* 0x000000d034d07221 */ /* 0x000fc40000000000 */
        /* <DEDUP_REMOVED lines=71> */
[----:B-1----:R0:W5:Y:S02]  /*7c80*/  LDL.LU R227, [R1+0x18c] ;  /* 0x00018c0001e37983 */ /* 0x0021640000300800 */
.L_x_33:
[----:B------:R-:W-:Y:S02]  /*7c90*/  WARPGROUP.DEPBAR.LE gsb0, 0x0 ;  /* 0x00008000000079c5 */ /* 0x000fe40000010000 */
[----:B------:R-:W2:Y:S02]  /*7ca0*/  LDC R24, c[0x0][0x28c] ;  /* 0x0000a300ff187b82 */ /* 0x000ea40000000800 */
[----:B--2---:R-:W-:-:S13]  /*7cb0*/  ISETP.GE.AND P0, PT, R24, 0x1, PT ;  /* 0x000000011800780c */ /* 0x004fda0003f06270 */
[----:B------:R-:W-:Y:S05]  /*7cc0*/  @!P0 BRA `(.L_x_34) ;  /* 0x0000000000688947 */ /* 0x000fea0003800000 */
[----:B------:R-:W-:-:S06]  /*7cd0*/  UISETP.NE.AND UP0, UPT, UR9, 0x3, UPT ;  /* 0x000000030900788c */ /* 0x000fcc000bf05270 */
[----:B------:R-:W-:-:S13]  /*7ce0*/  PLOP3.LUT P0, PT, PT, PT, UP0, 0x80, 0x0 ;  /* 0x000000000000781c */ /* 0x000fda0003f0f008 */
[----:B------:R-:W-:Y:S05]  /*7cf0*/  @!P0 BRA `(.L_x_35) ;  /* 0x0000000000048947 */ /* 0x000fea0003800000 */
[----:B------:R-:W-:Y:S01]  /*7d00*/  BPT.TRAP 0x1 ;  /* 0x000000040000795c */ /* 0x000fe20000300000 */
.L_x_35:
[----:B-----5:R2:W-:Y:S04]  /*7d10*/  STL [R1+0x190], R2 ;  /* 0x0001900201007387 */ /* 0x0205e80000100800 */
[----:B--2---:R-:W2:Y:S04]  /*7d20*/  LDL R2, [R1+0x174] ;  /* 0x0001740001027983 */ /* 0x004ea80000100800 */
[----:B------:R0:W-:Y:S04]  /*7d30*/  STL [R1+0x18c], R0 ;  /* 0x00018c0001007387 */ /* 0x0001e80000100800 */
[----:B0-----:R-:W3:Y:S01]  /*7d40*/  LDL R0, [R1+0x178] ;  /* 0x0001780001007983 */ /* 0x001ee20000100800 */
[----:B------:R-:W-:Y:S01]  /*7d50*/  UISETP.LT.AND UP1, UPT, UR10, 0x1, UPT ;  /* 0x000000010a00788c */ /* 0x000fe2000bf21270 */
[----:B------:R-:W-:Y:S01]  /*7d60*/  IMAD.U32 R25, RZ, RZ, UR11 ;  /* 0x0000000bff197e24 */ /* 0x000fe2000f8e00ff */
[----:B--2---:R-:W-:-:S02]  /*7d70*/  ISETP.NE.AND P0, PT, R2, RZ, PT ;  /* 0x000000ff0200720c */ /* 0x004fc40003f05270 */
[----:B------:R2:W5:Y:S11]  /*7d80*/  LDL.LU R2, [R1+0x190] ;  /* 0x0001900001027983 */ /* 0x0005760000300800 */
[----:B------:R-:W-:-:S05]  /*7d90*/  VOTEU.ANY UP0, P0 ;  /* 0x00000000003f7886 */ /* 0x000fca0000000100 */
[----:B------:R-:W-:-:S04]  /*7da0*/  @UP0 USEL UR6, UR10, 0x1, UP1 ;  /* 0x000000010a060887 */ /* 0x000fc80008800000 */
[----:B------:R-:W-:-:S06]  /*7db0*/  @UP0 UIADD3 UR6, UR5, UR10, -UR6 ;  /* 0x0000000a05060290 */ /* 0x000fcc000fffe806 */
[----:B------:R-:W-:-:S04]  /*7dc0*/  IMAD.U32 R24, RZ, RZ, UR6 ;  /* 0x00000006ff187e24 */ /* 0x000fc8000f8e00ff */
[----:B------:R-:W-:-:S05]  /*7dd0*/  @P0 IMAD.SHL.U32 R24, R24, 0x8, RZ ;  /* 0x0000000818180824 */ /* 0x000fca00078e00ff */
[----:B------:R-:W-:-:S04]  /*7de0*/  @P0 LOP3.LUT R24, R24, 0x38, RZ, 0xc0, !PT ;  /* 0x0000003818180812 */ /* 0x000fc800078ec0ff */
[----:B------:R-:W-:-:S04]  /*7df0*/  @P0 IADD3 R24, R25, 0x40, R24 ;  /* 0x0000004019180810 */ /* 0x000fc80007ffe018 */
[----:B---3--:R-:W-:Y:S02]  /*7e00*/  @P0 PRMT R24, R0, 0x654, R24 ;  /* 0x0000065400180816 */ /* 0x008fe40000000018 */
[----:B------:R2:W5:Y:S01]  /*7e10*/  LDL.LU R0, [R1+0x18c] ;  /* 0x00018c0001007983 */ /* 0x0005620000300800 */
[----:B------:R-:W-:Y:S01]  /*7e20*/  UISETP.GT.U32.AND UP0, UPT, UR7, 0x1, UPT ;  /* 0x000000010700788c */ /* 0x000fe2000bf04070 */
[----:B------:R2:W-:Y:S05]  /*7e30*/  @P0 SYNCS.ARRIVE.TRANS64.RED.A1T0 RZ, [R24+URZ], RZ ;  /* 0x000000ff18ff09a7 */ /* 0x0005ea000810043f */
[----:B------:R-:W-:-:S13]  /*7e40*/  PLOP3.LUT P0, PT, PT, PT, UP0, 0x80, 0x0 ;  /* 0x000000000000781c */ /* 0x000fda0003f0f008 */
[----:B--2---:R-:W-:Y:S05]  /*7e50*/  @P0 BRA `(.L_x_34) ;  /* 0x0000000000040947 */ /* 0x004fea0003800000 */
[----:B------:R-:W-:Y:S01]  /*7e60*/  BPT.TRAP 0x1 ;  /* 0x000000040000795c */ /* 0x000fe20000300000 */
.L_x_34:
[----:B------:R2:W-:Y:S01]  /*7e70*/  STL [R1+0x194], R3 ;  /* 0x0001940301007387 */ /* 0x0005e20000100800 */
[----:B------:R-:W0:Y:S01]  /*7e80*/  LDC R28, c[0x0][0x288] ;  /* 0x0000a200ff1c7b82 */ /* 0x000e220000000800 */
[----:B------:R-:W-:Y:S02]  /*7e90*/  ULDC UR6, c[0x0][0x284] ;  /* 0x0000a10000067ab9 */ /* 0x000fe40000000800 */
[----:B--2---:R-:W2:Y:S04]  /*7ea0*/  LDL.LU R3, [R1+0x184] ;  /* 0x0001840001037983 */ /* 0x004ea80000300800 */
[----:B-----5:R1:W-:Y:S04]  /*7eb0*/  STL [R1+0x190], R2 ;  /* 0x0001900201007387 */ /* 0x0203e80000100800 */
[----:B-1----:R-:W3:Y:S04]  /*7ec0*/  LDL.LU R2, [R1+0x188] ;  /* 0x0001880001027983 */ /* 0x002ee80000300800 */
[----:B------:R1:W-:Y:S02]  /*7ed0*/  STL [R1+0x18c], R0 ;  /* 0x00018c0001007387 */ /* 0x0003e40000100800 */
[----:B-1----:R-:W1:Y:S02]  /*7ee0*/  S2R R0, SR_TID.X ;  /* 0x0000000000007919 */ /* 0x002e640000002100 */
[----:B-1----:R-:W-:-:S02]  /*7ef0*/  SHF.R.U32.HI R24, RZ, 0x2, R0 ;  /* 0x00000002ff187819 */ /* 0x002fc40000011600 */
[----:B------:R-:W-:Y:S02]  /*7f00*/  SHF.R.U32.HI R27, RZ, 0x7, R0 ;  /* 0x00000007ff1b7819 */ /* 0x000fe40000011600 */
[----:B------:R-:W-:Y:S01]  /*7f10*/  LOP3.LUT R25, R24, 0x7, RZ, 0xc0, !PT ;  /* 0x0000000718197812 */ /* 0x000fe200078ec0ff */
[C---:B------:R-:W-:Y:S01]  /*7f20*/  IMAD.SHL.U32 R32, R0.reuse, 0x2, RZ ;  /* 0x0000000200207824 */ /* 0x040fe200078e00ff */
[----:B------:R-:W-:Y:S02]  /*7f30*/  LOP3.LUT R24, R27, 0x1, RZ, 0xc0, !PT ;  /* 0x000000011b187812 */ /* 0x000fe400078ec0ff */
[C---:B------:R-:W-:Y:S02]  /*7f40*/  LOP3.LUT R26, R0.reuse, 0x60, RZ, 0xc0, !PT ;  /* 0x00000060001a7812 */ /* 0x040fe400078ec0ff */
[----:B------:R-:W-:Y:S01]  /*7f50*/  LOP3.LUT R27, R0, 0x3, RZ, 0xc0, !PT ;  /* 0x00000003001b7812 */ /* 0x000fe200078ec0ff */
[----:B------:R-:W-:Y:S01]  /*7f60*/  IMAD.SHL.U32 R30, R24, 0x40, RZ ;  /* 0x00000040181e7824 */ /* 0x000fe200078e00ff */
[----:B------:R-:W-:-:S04]  /*7f70*/  SHF.R.U32.HI R26, RZ, 0x1, R26 ;  /* 0x00000001ff1a7819 */ /* 0x000fc8000001161a */
[----:B------:R-:W-:Y:S01]  /*7f80*/  IADD3 R29, RZ, -R26, -R25 ;  /* 0x8000001aff1d7210 */ /* 0x000fe20007ffe819 */
[----:B--2---:R-:W-:Y:S02]  /*7f90*/  IMAD R43, R3, 0xa0, RZ ;  /* 0x000000a0032b7824 */ /* 0x004fe400078e02ff */
[----:B------:R1:W5:Y:S02]  /*7fa0*/  LDL.LU R3, [R1+0x194] ;  /* 0x0001940001037983 */ /* 0x0003640000300800 */
[----:B------:R-:W-:Y:S01]  /*7fb0*/  IMAD R29, R24, -0x40, R29 ;  /* 0xffffffc0181d7824 */ /* 0x000fe200078e021d */
[----:B------:R-:W-:Y:S01]  /*7fc0*/  LOP3.LUT R45, R30, 0x40, R25, 0xe2, !PT ;  /* 0x000000401e2d7812 */ /* 0x000fe200078ee219 */
[----:B0-----:R-:W-:Y:S01]  /*7fd0*/  IMAD R24, R27, -0x2, R28 ;  /* 0xfffffffe1b187824 */ /* 0x001fe200078e021c */
[----:B------:R-:W-:Y:S01]  /*7fe0*/  ISETP.GE.AND P0, PT, R43, R28, PT ;  /* 0x0000001c2b00720c */ /* 0x000fe20003f06270 */
[C---:B---3--:R-:W-:Y:S02]  /*7ff0*/  IMAD.SHL.U32 R44, R2.reuse, 0x100, RZ ;  /* 0x00000100022c7824 */ /* 0x048fe400078e00ff */
[----:B------:R-:W-:-:S02]  /*8000*/  IMAD.WIDE R40, R2, 0x100, RZ ;  /* 0x0000010002287825 */ /* 0x000fc400078e02ff */
[----:B------:R1:W5:Y:S04]  /*8010*/  LDL.LU R2, [R1+0x190] ;  /* 0x0001900001027983 */ /* 0x0003680000300800 */
[----:B------:R1:W5:Y:S01]  /*8020*/  LDL.LU R0, [R1+0x18c] ;  /* 0x00018c0001007983 */ /* 0x0003620000300800 */
[C---:B------:R-:W-:Y:S01]  /*8030*/  ISETP.GE.OR P0, PT, R44.reuse, UR6, P0 ;  /* 0x000000062c007c0c */ /* 0x040fe20008706670 */
[----:B------:R-:W-:Y:S01]  /*8040*/  IMAD.MOV.U32 R42, RZ, RZ, -0x1 ;  /* 0xffffffffff2a7424 */ /* 0x000fe200078e00ff */
[----:B------:R-:W-:Y:S02]  /*8050*/  IADD3 R44, -R44, UR6, R29 ;  /* 0x000000062c2c7c10 */ /* 0x000fe4000fffe11d */
[----:B------:R-:W-:Y:S01]  /*8060*/  LOP3.LUT R32, R43, 0x6, R32, 0xf8, !PT ;  /* 0x000000062b207812 */ /* 0x000fe200078ef820 */
[----:B------:R-:W-:Y:S01]  /*8070*/  IMAD.IADD R43, R24, 0x1, -R43 ;  /* 0x00000001182b7824 */ /* 0x000fe200078e0a2b */
[----:B------:R-:W-:-:S07]  /*8080*/  LOP3.LUT R45, R40, R45, R26, 0xfe, !PT ;  /* 0x0000002d282d7212 */ /* 0x000fce00078efe1a */
[----:B-1----:R-:W-:Y:S05]  /*8090*/  @P0 BRA `(.L_x_36) ;  /* 0x000000b800940947 */ /* 0x002fea0003800000 */
[----:B------:R-:W0:Y:S01]  /*80a0*/  LDC.64 R28, c[0x0][0x5c8] ;  /* 0x00017200ff1c7b82 */ /* 0x000e220000000a00 */
[----:B------:R-:W-:Y:S01]  /*80b0*/  USHF.R.S32.HI UR11, URZ, 0x1f, UR14 ;  /* 0x0000001f3f0b7899 */ /* 0x000fe2000801140e */
[--C-:B------:R-:W-:Y:S01]  /*80c0*/  SHF.R.S32.HI R33, RZ, 0x1f, R32.reuse ;  /* 0x0000001fff217819 */ /* 0x100fe20000011420 */
[----:B------:R-:W-:Y:S01]  /*80d0*/  ULDC.64 UR16, c[0x0][0x5d0] ;  /* 0x0001740000107ab9 */ /* 0x000fe20000000a00 */
[----:B------:R-:W-:Y:S01]  /*80e0*/  BSSY B0, `(.L_x_36) ;  /* 0x0000ba0000007945 */ /* 0x000fe20003800000 */
[----:B------:R-:W-:Y:S02]  /*80f0*/  UIMAD UR6, UR11, UR16, URZ ;  /* 0x000000100b0672a4 */ /* 0x000fe4000f8e023f */
[----:B------:R-:W-:Y:S02]  /*8100*/  IMAD.U32 R27, RZ, RZ, UR16 ;  /* 0x00000010ff1b7e24 */ /* 0x000fe4000f8e00ff */
[----:B------:R-:W-:Y:S02]  /*8110*/  UIMAD UR6, UR14, UR17, UR6 ;  /* 0x000000110e0672a4 */ /* 0x000fe4000f8e0206 */
[----:B------:R-:W-:Y:S01]  /*8120*/  IMAD.WIDE.U32 R26, R27, UR14, R32 ;  /* 0x0000000e1b1a7c25 */ /* 0x000fe2000f8e0020 */
[----:B------:R-:W-:-:S03]  /*8130*/  ULDC.64 UR16, c[0x0][0x5c0] ;  /* 0x0001700000107ab9 */ /* 0x000fc60000000a00 */
[----:B------:R-:W-:Y:S02]  /*8140*/  VIADD R27, R27, UR6 ;  /* 0x000000061b1b7c36 */ /* 0x000fe40008000000 */
[-C--:B0-----:R-:W-:Y:S01]  /*8150*/  IMAD R24, R41, R28.reuse, RZ ;  /* 0x0000001c29187224 */ /* 0x081fe200078e02ff */
[----:B------:R-:W-:Y:S01]  /*8160*/  SHF.L.U64.HI R34, R28, 0x3, R29 ;  /* 0x000000031c227819 */ /* 0x000fe2000001021d */
[----:B------:R-:W-:-:S04]  /*8170*/  IMAD.WIDE.U32 R26, R45, R28, R26 ;  /* 0x0000001c2d1a7225 */ /* 0x000fc800078e001a */
[----:B------:R-:W-:Y:S01]  /*8180*/  IMAD R25, R45, R29, R24 ;  /* 0x0000001d2d197224 */ /* 0x000fe200078e0218 */
[----:B------:R-:W-:Y:S01]  /*8190*/  IADD3 R24, P2, R26, UR16, RZ ;  /* 0x000000101a187c10 */ /* 0x000fe2000ff5e0ff */
[C---:B------:R-:W-:Y:S01]  /*81a0*/  IMAD.SHL.U32 R35, R28.reuse, 0x8, RZ ;  /* 0x000000081c237824 */ /* 0x040fe200078e00ff */
[----:B------:R-:W-:Y:S01]  /*81b0*/  LEA R30, P3, R28, R26, 0x7 ;  /* 0x0000001a1c1e7211 */ /* 0x000fe200078638ff */
[----:B------:R-:W-:-:S03]  /*81c0*/  IMAD.IADD R27, R27, 0x1, R25 ;  /* 0x000000011b1b7824 */ /* 0x000fc600078e0219 */
[----:B------:R-:W-:Y:S02]  /*81d0*/  IADD3 R26, P1, P0, R26, UR16, R35 ;  /* 0x000000101a1a7c10 */ /* 0x000fe4000f83e023 */
[----:B------:R-:W-:Y:S02]  /*81e0*/  IADD3.X R25, R27, UR17, RZ, P2, !PT ;  /* 0x000000111b197c10 */ /* 0x000fe400097fe4ff */
[----:B------:R-:W-:Y:S02]  /*81f0*/  FSETP.NEU.AND P2, PT, RZ, UR8, PT ;  /* 0x00000008ff007c0b */ /* 0x000fe4000bf4d000 */
[----:B------:R-:W-:Y:S02]  /*8200*/  LEA.HI.X R31, R28, R27, R29, 0x7, P3 ;  /* 0x0000001b1c1f7211 */ /* 0x000fe400018f3c1d */
[C---:B------:R-:W-:Y:S02]  /*8210*/  IADD3 R28, P3, R30.reuse, UR16, RZ ;  /* 0x000000101e1c7c10 */ /* 0x040fe4000ff7e0ff */
[----:B------:R-:W-:-:S02]  /*8220*/  IADD3 R30, P5, P6, R30, UR16, R35 ;  /* 0x000000101e1e7c10 */ /* 0x000fc4000febe023 */
[----:B------:R-:W-:Y:S02]  /*8230*/  IADD3.X R29, R31, UR17, RZ, P3, !PT ;  /* 0x000000111f1d7c10 */ /* 0x000fe40009ffe4ff */
[--C-:B------:R-:W-:Y:S02]  /*8240*/  IADD3.X R27, R27, UR17, R34.reuse, P1, P0 ;  /* 0x000000111b1b7c10 */ /* 0x100fe40008fe0422 */
[----:B------:R-:W-:Y:S01]  /*8250*/  IADD3.X R31, R31, UR17, R34, P5, P6 ;  /* 0x000000111f1f7c10 */ /* 0x000fe2000afec422 */
[----:B------:R-:W-:Y:S06]  /*8260*/  @!P2 BRA `(.L_x_37) ;  /* 0x000000880098a947 */ /* 0x000fec0003800000 */
[----:B------:R-:W-:Y:S01]  /*8270*/  ULDC.64 UR16, c[0x0][0x5b8] ;  /* 0x00016e0000107ab9 */ /* 0x000fe20000000a00 */
[----:B------:R-:W-:Y:S01]  /*8280*/  ISETP.GE.AND P3, PT, R44, 0x1, PT ;  /* 0x000000012c00780c */ /* 0x000fe20003f66270 */
[----:B------:R-:W-:Y:S02]  /*8290*/  UIMAD UR6, UR11, UR16, URZ ;  /* 0x000000100b0672a4 */ /* 0x000fe4000f8e023f */
[----:B------:R-:W-:Y:S01]  /*82a0*/  IMAD.U32 R35, RZ, RZ, UR16 ;  /* 0x00000010ff237e24 */ /* 0x000fe2000f8e00ff */
[----:B------:R-:W-:Y:S01]  /*82b0*/  BSSY B1, `(.L_x_38) ;  /* 0x0000010000017945 */ /* 0x000fe20003800000 */
[----:B------:R-:W-:Y:S01]  /*82c0*/  ISETP.LT.OR P1, PT, R43, 0x1, !P3 ;  /* 0x000000012b00780c */ /* 0x000fe20005f21670 */
[----:B------:R-:W-:Y:S02]  /*82d0*/  UIMAD UR6, UR14, UR17, UR6 ;  /* 0x000000110e0672a4 */ /* 0x000fe4000f8e0206 */
[----:B------:R-:W-:Y:S01]  /*82e0*/  IMAD.WIDE.U32 R32, R35, UR14, R32 ;  /* 0x0000000e23207c25 */ /* 0x000fe2000f8e0020 */
[----:B------:R-:W-:Y:S01]  /*82f0*/  ULDC.64 UR14, c[0x0][0x5b0] ;  /* 0x00016c00000e7ab9 */ /* 0x000fe20000000a00 */
[----:B------:R-:W-:-:S02]  /*8300*/  ULDC.64 UR16, c[0x0][0x5a8] ;  /* 0x00016a0000107ab9 */ /* 0x000fc40000000a00 */
[----:B------:R-:W-:Y:S02]  /*8310*/  IMAD.MOV.U32 R38, RZ, RZ, R32 ;  /* 0x000000ffff267224 */ /* 0x000fe400078e0020 */
[----:B------:R-:W-:Y:S02]  /*8320*/  VIADD R39, R33, UR6 ;  /* 0x0000000621277c36 */ /* 0x000fe40008000000 */
[----:B------:R-:W-:Y:S02]  /*8330*/  IMAD R34, R41, UR14, RZ ;  /* 0x0000000e29227c24 */ /* 0x000fe4000f8e02ff */
[----:B------:R-:W-:-:S04]  /*8340*/  IMAD.WIDE.U32 R32, R45, UR14, R38 ;  /* 0x0000000e2d207c25 */ /* 0x000fc8000f8e0026 */
[--C-:B------:R-:W-:Y:S01]  /*8350*/  IMAD R35, R45, UR15, R34.reuse ;  /* 0x0000000f2d237c24 */ /* 0x100fe2000f8e0222 */
[----:B------:R-:W-:Y:S02]  /*8360*/  IADD3 R32, P0, R32, UR16, RZ ;  /* 0x0000001020207c10 */ /* 0x000fe4000ff1e0ff */
[----:B------:R-:W-:Y:S02]  /*8370*/  PRMT R34, RZ, 0x7610, R34 ;  /* 0x00007610ff227816 */ /* 0x000fe40000000022 */
[----:B------:R-:W-:Y:S01]  /*8380*/  IADD3.X R33, R33, UR17, R35, P0, !PT ;  /* 0x0000001121217c10 */ /* 0x000fe200087fe423 */
[----:B------:R-:W-:Y:S08]  /*8390*/  @P1 BRA `(.L_x_39) ;  /* 0x0000000000041947 */ /* 0x000ff00003800000 */
[----:B------:R0:W5:Y:S02]  /*83a0*/  LDG.E.U8 R34, desc[UR40][R32.64] ;  /* 0x0000002820227981 */ /* 0x000164000c1e1100 */
.L_x_39:
[----:B------:R-:W-:Y:S05]  /*83b0*/  BSYNC B1 ;  /* 0x0000000000017941 */ /* 0x000fea0003800000 */
.L_x_38:
[----:B-----5:R-:W-:Y:S01]  /*83c0*/  LOP3.LUT R34, R34, 0xff, RZ, 0xc0, !PT ;  /* 0x000000ff22227812 */ /* 0x020fe200078ec0ff */
[----:B------:R-:W-:Y:S01]  /*83d0*/  BSSY B1, `(.L_x_40) ;  /* 0x000000b000017945 */ /* 0x000fe20003800000 */
[----:B------:R-:W-:Y:S02]  /*83e0*/  ISETP.LT.OR P0, PT, R43, 0x2, !P3 ;  /* 0x000000022b00780c */ /* 0x000fe40005f01670 */
[----:B------:R-:W-:-:S05]  /*83f0*/  F2FP.F16.E4M3.UNPACK_B R34, R34 ;  /* 0x00000022ff22723e */ /* 0x000fca00020006ff */
[----:B------:R-:W-:-:S05]  /*8400*/  HADD2.F32 R34, -RZ, R34.H0_H0 ;  /* 0x20000022ff227230 */ /* 0x000fca0000004100 */
[----:B------:R-:W-:-:S04]  /*8410*/  FMUL R34, R34, UR8 ;  /* 0x0000000822227c20 */ /* 0x000fc80008400000 */
[----:B------:R-:W-:-:S05]  /*8420*/  FFMA R34, R227, UR13, R34 ;  /* 0x0000000de3227c23 */ /* 0x000fca0008000022 */
[----:B------:R-:W-:Y:S02]  /*8430*/  F2FP.SATFINITE.E4M3.F32.PACK_AB_MERGE_C R35, RZ, R34, RZ ;  /* 0x00000022ff23723e */ /* 0x000fe400048070ff */
[----:B------:R-:W-:-:S03]  /*8440*/  PRMT R34, RZ, 0x7610, R34 ;  /* 0x00007610ff227816 */ /* 0x000fc60000000022 */
[----:B------:R1:W-:Y:S01]  /*8450*/  @!P1 STG.E.U8 desc[UR40][R24.64], R35 ;  /* 0x0000002318009986 */ /* 0x0003e2000c101128 */
[----:B------:R-:W-:Y:S05]  /*8460*/  @P0 BRA `(.L_x_41) ;  /* 0x0000000000040947 */ /* 0x000fea0003800000 */
[----:B------:R2:W5:Y:S02]  /*8470*/  LDG.E.U8 R34, desc[UR40][R32.64+0x1] ;  /* 0x0000012820227981 */ /* 0x000564000c1e1100 */
.L_x_41:
[----:B------:R-:W-:Y:S05]  /*8480*/  BSYNC B1 ;  /* 0x0000000000017941 */ /* 0x000fea0003800000 */
.L_x_40:
[----:B-----5:R-:W-:Y:S01]  /*8490*/  LOP3.LUT R34, R34, 0xff, RZ, 0xc0, !PT ;  /* 0x000000ff22227812 */ /* 0x020fe200078ec0ff */
[----:B------:R-:W-:Y:S01]  /*84a0*/  BSSY B1, `(.L_x_42) ;  /* 0x0000013000017945 */ /* 0x000fe20003800000 */
[----:B------:R-:W-:Y:S02]  /*84b0*/  IADD3 R47, P1, R45, 0x8, RZ ;  /* 0x000000082d2f7810 */ /* 0x000fe40007f3e0ff */
[----:B------:R-:W-:Y:S02]  /*84c0*/  F2FP.F16.E4M3.UNPACK_B R34, R34 ;  /* 0x00000022ff22723e */ /* 0x000fe400020006ff */
[----:B------:R-:W-:Y:S01]  /*84d0*/  ISETP.GE.AND P2, PT, R44, 0x9, PT ;  /* 0x000000092c00780c */ /* 0x000fe20003f46270 */
[----:B-1----:R-:W-:Y:S02]  /*84e0*/  IMAD.X R35, RZ, RZ, R41, P1 ;  /* 0x000000ffff237224 */ /* 0x002fe400008e0629 */
[----:B------:R-:W-:Y:S01]  /*84f0*/  HADD2.F32 R34, -RZ, R34.H0_H0 ;  /* 0x20000022ff227230 */ /* 0x000fe20000004100 */
[----:B------:R-:W-:Y:S01]  /*8500*/  ISETP.LT.OR P5, PT, R43, 0x1, !P2 ;  /* 0x000000012b00780c */ /* 0x000fe200057a1670 */
[----:B------:R-:W-:-:S03]  /*8510*/  IMAD R36, R35, UR14, RZ ;  /* 0x0000000e23247c24 */ /* 0x000fc6000f8e02ff */
[----:B------:R-:W-:Y:S01]  /*8520*/  FMUL R37, R34, UR8 ;  /* 0x0000000822257c20 */ /* 0x000fe20008400000 */
[----:B------:R-:W-:-:S04]  /*8530*/  IMAD.WIDE.U32 R34, R47, UR14, R38 ;  /* 0x0000000e2f227c25 */ /* 0x000fc8000f8e0026 */
[----:B------:R-:W-:Y:S01]  /*8540*/  FFMA R37, R226, UR13, R37 ;  /* 0x0000000de2257c23 */ /* 0x000fe20008000025 */
[--C-:B------:R-:W-:Y:S01]  /*8550*/  IMAD R47, R47, UR15, R36.reuse ;  /* 0x0000000f2f2f7c24 */ /* 0x100fe2000f8e0224 */
[----:B------:R-:W-:Y:S02]  /*8560*/  IADD3 R34, P1, R34, UR16, RZ ;  /* 0x0000001022227c10 */ /* 0x000fe4000ff3e0ff */
[----:B------:R-:W-:Y:S02]  /*8570*/  PRMT R36, RZ, 0x7610, R36 ;  /* 0x00007610ff247816 */ /* 0x000fe40000000024 */
[----:B------:R-:W-:Y:S02]  /*8580*/  F2FP.SATFINITE.E4M3.F32.PACK_AB_MERGE_C R37, RZ, R37, RZ ;  /* 0x00000025ff25723e */ /* 0x000fe400048070ff */
[----:B------:R-:W-:-:S03]  /*8590*/  IADD3.X R35, R35, UR17, R47, P1, !PT ;  /* 0x0000001123237c10 */ /* 0x000fc60008ffe42f */
[----:B------:R1:W-:Y:S01]  /*85a0*/  @!P0 STG.E.U8 desc[UR40][R24.64+0x1], R37 ;  /* 0x0000012518008986 */ /* 0x0003e2000c101128 */
[----:B------:R-:W-:Y:S05]  /*85b0*/  @P5 BRA `(.L_x_43) ;  /* 0x0000000000045947 */ /* 0x000fea0003800000 */
[----:B------:R3:W5:Y:S02]  /*85c0*/  LDG.E.U8 R36, desc[UR40][R34.64] ;  /* 0x0000002822247981 */ /* 0x000764000c1e1100 */
.L_x_43:
[----:B------:R-:W-:Y:S05]  /*85d0*/  BSYNC B1 ;  /* 0x0000000000017941 */ /* 0x000fea0003800000 */
.L_x_42:
[----:B-----5:R-:W-:Y:S01]  /*85e0*/  LOP3.LUT R36, R36, 0xff, RZ, 0xc0, !PT ;  /* 0x000000ff24247812 */ /* 0x020fe200078ec0ff */
[----:B------:R-:W-:Y:S01]  /*85f0*/  BSSY B1, `(.L_x_44) ;  /* 0x000000b000017945 */ /* 0x000fe20003800000 */
[----:B------:R-:W-:Y:S02]  /*8600*/  ISETP.LT.OR P0, PT, R43, 0x2, !P2 ;  /* 0x000000022b00780c */ /* 0x000fe40005701670 */
[----:B------:R-:W-:-:S05]  /*8610*/  F2FP.F16.E4M3.UNPACK_B R36, R36 ;  /* 0x00000024ff24723e */ /* 0x000fca00020006ff */
[----:B------:R-:W-:-:S05]  /*8620*/  HADD2.F32 R36, -RZ, R36.H0_H0 ;  /* 0x20000024ff247230 */ /* 0x000fca0000004100 */
[----:B------:R-:W-:-:S04]  /*8630*/  FMUL R36, R36, UR8 ;  /* 0x0000000824247c20 */ /* 0x000fc80008400000 */
[----:B------:R-:W-:-:S05]  /*8640*/  FFMA R36, R225, UR13, R36 ;  /* 0x0000000de1247c23 */ /* 0x000fca0008000024 */
[----:B-1----:R-:W-:Y:S02]  /*8650*/  F2FP.SATFINITE.E4M3.F32.PACK_AB_MERGE_C R37, RZ, R36, RZ ;  /* 0x00000024ff25723e */ /* 0x002fe400048070ff */
[----:B------:R-:W-:-:S03]  /*8660*/  PRMT R36, RZ, 0x7610, R36 ;  /* 0x00007610ff247816 */ /* 0x000fc60000000024 */
[----:B------:R1:W-:Y:S01]  /*8670*/  @!P5 STG.E.U8 desc[UR40][R26.64], R37 ;  /* 0x000000251a00d986 */ /* 0x0003e2000c101128 */
[----:B------:R-:W-:Y:S05]  /*8680*/  @P0 BRA `(.L_x_45) ;  /* 0x0000000000040947 */ /* 0x000fea0003800000 */
[----:B------:R0:W5:Y:S02]  /*8690*/  LDG.E.U8 R36, desc[UR40][R34.64+0x1] ;  /* 0x0000012822247981 */ /* 0x000164000c1e1100 */
.L_x_45:
[----:B------:R-:W-:Y:S05]  /*86a0*/  BSYNC B1 ;  /* 0x0000000000017941 */ /* 0x000fea0003800000 */
.L_x_44:
[----:B-----5:R-:W-:Y:S01]  /*86b0*/  LOP3.LUT R36, R36, 0xff, RZ, 0xc0, !PT ;  /* 0x000000ff24247812 */ /* 0x020fe200078ec0ff */
[----:B------:R-:W-:Y:S01]  /*86c0*/  BSSY B1, `(.L_x_46) ;  /* 0x000000b000017945 */ /* 0x000fe20003800000 */
[----:B------:R-:W-:Y:S02]  /*86d0*/  ISETP.LT.OR P1, PT, R43, 0x9, !P3 ;  /* 0x000000092b00780c */ /* 0x000fe40005f21670 */
[----:B------:R-:W-:-:S05]  /*86e0*/  F2FP.F16.E4M3.UNPACK_B R36, R36 ;  /* 0x00000024ff24723e */ /* 0x000fca00020006ff */
[----:B------:R-:W-:-:S05]  /*86f0*/  HADD2.F32 R36, -RZ, R36.H0_H0 ;  /* 0x20000024ff247230 */ /* 0x000fca0000004100 */
[----:B-1----:R-:W-:Y:S01]  /*8700*/  FMUL R37, R36, UR8 ;  /* 0x0000000824257c20 */ /* 0x002fe20008400000 */
[----:B------:R-:W-:-:S03]  /*8710*/  PRMT R36, RZ, 0x7610, R36 ;  /* 0x00007610ff247816 */ /* 0x000fc60000000024 */
[----:B------:R-:W-:-:S05]  /*8720*/  FFMA R37, R224, UR13, R37 ;  /* 0x0000000de0257c23 */ /* 0x000fca0008000025 */
[----:B------:R-:W-:-:S05]  /*8730*/  F2FP.SATFINITE.E4M3.F32.PACK_AB_MERGE_C R37, RZ, R37, RZ ;  /* 0x00000025ff25723e */ /* 0x000fca00048070ff */
[----:B------:R1:W-:Y:S01]  /*8740*/  @!P0 STG.E.U8 desc[UR40][R26.64+0x1], R37 ;  /* 0x000001251a008986 */ /* 0x0003e2000c101128 */
[----:B------:R-:W-:Y:S05]  /*8750*/  @P1 BRA `(.L_x_47) ;  /* 0x0000000000041947 */ /* 0x000fea0003800000 */
[----:B------:R0:W5:Y:S02]  /*8760*/  LDG.E.U8 R36, desc[UR40][R32.64+0x8] ;  /* 0x0000082820247981 */ /* 0x000164000c1e1100 */
.L_x_47:
[----:B------:R-:W-:Y:S05]  /*8770*/  BSYNC B1 ;  /* 0x0000000000017941 */ /* 0x000fea0003800000 */
.L_x_46:
        /* <DEDUP_REMOVED lines=12> */
.L_x_49:
[----:B------:R-:W-:Y:S05]  /*8840*/  BSYNC B1 ;  /* 0x0000000000017941 */ /* 0x000fea0003800000 */
.L_x_48:
        /* <DEDUP_REMOVED lines=12> */
.L_x_51:
[----:B------:R-:W-:Y:S05]  /*8910*/  BSYNC B1 ;  /* 0x0000000000017941 */ /* 0x000fea0003800000 */
.L_x_50:
        /* <DEDUP_REMOVED lines=12> */
.L_x_53:
[----:B------:R-:W-:Y:S05]  /*89e0*/  BSYNC B1 ;  /* 0x0000000000017941 */ /* 0x000fea0003800000 */
.L_x_52:
        /* <DEDUP_REMOVED lines=12> */
.L_x_55:
[----:B------:R-:W-:Y:S05]  /*8ab0*/  BSYNC B1 ;  /* 0x0000000000017941 */ /* 0x000fea0003800000 */
.L_x_54:
        /* <DEDUP_REMOVED lines=12> */
.L_x_57:
[----:B------:R-:W-:Y:S05]  /*8b80*/  BSYNC B1 ;  /* 0x0000000000017941 */ /* 0x000fea0003800000 */
.L_x_56:
        /* <DEDUP_REMOVED lines=12> */
.L_x_59:
[----:B------:R-:W-:Y:S05]  /*8c50*/  BSYNC B1 ;  /* 0x0000000000017941 */ /* 0x000fea0003800000 */
.L_x_58:
        /* <DEDUP_REMOVED lines=12> */
.L_x_61:
[----:B------:R-:W-:Y:S05]  /*8d20*/  BSYNC B1 ;  /* 0x0000000000017941 */ /* 0x000fea0003800000 */
.L_x_60:
        /* <DEDUP_REMOVED lines=12> */
.L_x_63:
[----:B------:R-:W-:Y:S05]  /*8df0*/  BSYNC B1 ;  /* 0x0000000000017941 */ /* 0x000fea0003800000 */
.L_x_62:
        /* <DEDUP_REMOVED lines=12> */
.L_x_65:
[----:B------:R-:W-:Y:S05]  /*8ec0*/  BSYNC B1 ;  /* 0x0000000000017941 */ /* 0x000fea0003800000 */
.L_x_64:
        /* <DEDUP_REMOVED lines=12> */
.L_x_67:
[----:B------:R-:W-:Y:S05]  /*8f90*/  BSYNC B1 ;  /* 0x0000000000017941 */ /* 0x000fea0003800000 */
.L_x_66:
        /* <DEDUP_REMOVED lines=12> */
.L_x_69:
[----:B------:R-:W-:Y:S05]  /*9060*/  BSYNC B1 ;  /* 0x0000000000017941 */ /* 0x000fea0003800000 */
.L_x_68:
        /* <DEDUP_REMOVED lines=20> */
.L_x_71:
[----:B------:R-:W-:Y:S05]  /*91b0*/  BSYNC B1 ;  /* 0x0000000000017941 */ /* 0x000fea0003800000 */
.L_x_70:
        /* <DEDUP_REMOVED lines=12> */
.L_x_73:
[----:B------:R-:W-:Y:S05]  /*9280*/  BSYNC B1 ;  /* 0x0000000000017941 */ /* 0x000fea0003800000 */
.L_x_72:
[----:B-----5:R-:W-:Y:S01]  /*9290*/  LOP3.LUT R46, R46, 0xff, RZ, 0xc0, !PT ;  /* 0x000000ff2e2e7812 */ /* 0x020fe200078ec0ff */
[----:B------:R-:W-:Y:S01]  /*92a0*/  BSSY B1, `(.L_x_74) ;  /* 0x0000013000017945 */ /* 0x000fe20003800000 */
[----:B-1----:R-:W-:Y:S02]  /*92b0*/  IADD3 R47, P0, R45, 0x88, RZ ;  /* 0x000000882d2f7810 */ /* 0x002fe40007f1e0ff */
[----:B------:R-:W-:-:S03]  /*92c0*/  F2FP.F16.E4M3.UNPACK_B R46, R46 ;  /* 0x0000002eff2e723e */ /* 0x000fc600020006ff */
[----:B------:R-:W-:Y:S01]  /*92d0*/  IMAD.X R40, RZ, RZ, R41, P0 ;  /* 0x000000ffff287224 */ /* 0x000fe200000e0629 */
[----:B------:R-:W-:Y:S01]  /*92e0*/  ISETP.GE.AND P0, PT, R44, 0x89, PT ;  /* 0x000000892c00780c */ /* 0x000fe20003f06270 */
[----:B------:R-:W-:Y:S02]  /*92f0*/  HADD2.F32 R46, -RZ, R46.H0_H0 ;  /* 0x2000002eff2e7230 */ /* 0x000fe40000004100 */
[----:B------:R-:W-:Y:S02]  /*9300*/  IMAD R40, R40, UR14, RZ ;  /* 0x0000000e28287c24 */ /* 0x000fe4000f8e02ff */
[----:B------:R-:W-:-:S04]  /*9310*/  IMAD.WIDE.U32 R38, R47, UR14, R38 ;  /* 0x0000000e2f267c25 */ /* 0x000fc8000f8e0026 */
[----:B------:R-:W-:Y:S01]  /*9320*/  FMUL R45, R46, UR8 ;  /* 0x000000082e2d7c20 */ /* 0x000fe20008400000 */
[----:B------:R-:W-:-:S03]  /*9330*/  IMAD R47, R47, UR15, R40 ;  /* 0x0000000f2f2f7c24 */ /* 0x000fc6000f8e0228 */
[----:B------:R-:W-:Y:S01]  /*9340*/  FFMA R45, R210, UR13, R45 ;  /* 0x0000000dd22d7c23 */ /* 0x000fe2000800002d */
[----:B------:R-:W-:Y:S02]  /*9350*/  IADD3 R38, P6, R38, UR16, RZ ;  /* 0x0000001026267c10 */ /* 0x000fe4000ffde0ff */
[----:B------:R-:W-:Y:S02]  /*9360*/  PRMT R40, RZ, 0x7610, R40 ;  /* 0x00007610ff287816 */ /* 0x000fe40000000028 */
[----:B------:R-:W-:Y:S02]  /*9370*/  F2FP.SATFINITE.E4M3.F32.PACK_AB_MERGE_C R45, RZ, R45, RZ ;  /* 0x0000002dff2d723e */ /* 0x000fe400048070ff */
[----:B------:R-:W-:-:S03]  /*9380*/  IADD3.X R39, R39, UR17, R47, P6, !PT ;  /* 0x0000001127277c10 */ /* 0x000fc6000b7fe42f */
[----:B------:R1:W-:Y:S01]  /*9390*/  @!P5 STG.E.U8 desc[UR40][R28.64+0x1], R45 ;  /* 0x0000012d1c00d986 */ /* 0x0003e2000c101128 */
[----:B------:R-:W-:-:S13]  /*93a0*/  ISETP.LT.OR P5, PT, R43, 0x1, !P0 ;  /* 0x000000012b00780c */ /* 0x000fda00047a1670 */
[----:B-1----:R-:W-:Y:S05]  /*93b0*/  @P5 BRA `(.L_x_75) ;  /* 0x0000000000045947 */ /* 0x002fea0003800000 */
[----:B------:R1:W5:Y:S02]  /*93c0*/  LDG.E.U8 R40, desc[UR40][R38.64] ;  /* 0x0000002826287981 */ /* 0x000364000c1e1100 */
.L_x_75:
[----:B------:R-:W-:Y:S05]  /*93d0*/  BSYNC B1 ;  /* 0x0000000000017941 */ /* 0x000fea0003800000 */
.L_x_74:
        /* <DEDUP_REMOVED lines=12> */
.L_x_77:
[----:B------:R-:W-:Y:S05]  /*94a0*/  BSYNC B1 ;  /* 0x0000000000017941 */ /* 0x000fea0003800000 */
.L_x_76:
[----:B-----5:R-:W-:Y:S01]  /*94b0*/  LOP3.LUT R40, R40, 0xff, RZ, 0xc0, !PT ;  /* 0x000000ff28287812 */ /* 0x020fe200078ec0ff */
[----:B------:R-:W-:Y:S01]  /*94c0*/  BSSY B1, `(.L_x_78) ;  /* 0x000000b000017945 */ /* 0x000fe20003800000 */
[----:B------:R-:W-:Y:S02]  /*94d0*/  ISETP.LT.OR P5, PT, R43, 0x9, !P1 ;  /* 0x000000092b00780c */ /* 0x000fe40004fa1670 */
[----:B------:R-:W-:-:S05]  /*94e0*/  F2FP.F16.E4M3.UNPACK_B R40, R40 ;  /* 0x00000028ff28723e */ /* 0x000fca00020006ff */
[----:B------:R-:W-:-:S05]  /*94f0*/  HADD2.F32 R40, -RZ, R40.H0_H0 ;  /* 0x20000028ff287230 */ /* 0x000fca0000004100 */
[----:B0-----:R-:W-:Y:S01]  /*9500*/  FMUL R41, R40, UR8 ;  /* 0x0000000828297c20 */ /* 0x001fe20008400000 */
[----:B------:R-:W-:-:S03]  /*9510*/  PRMT R40, RZ, 0x7610, R40 ;  /* 0x00007610ff287816 */ /* 0x000fc60000000028 */
[----:B------:R-:W-:-:S05]  /*9520*/  FFMA R41, R208, UR13, R41 ;  /* 0x0000000dd0297c23 */ /* 0x000fca0008000029 */
[----:B------:R-:W-:-:S05]  /*9530*/  F2FP.SATFINITE.E4M3.F32.PACK_AB_MERGE_C R41, RZ, R41, RZ ;  /* 0x00000029ff29723e */ /* 0x000fca00048070ff */
[----:B------:R0:W-:Y:S01]  /*9540*/  @!P6 STG.E.U8 desc[UR40][R30.64+0x1], R41 ;  /* 0x000001291e00e986 */ /* 0x0001e2000c101128 */
[----:B------:R-:W-:Y:S05]  /*9550*/  @P5 BRA `(.L_x_79) ;  /* 0x0000000000045947 */ /* 0x000fea0003800000 */
[----:B------:R0:W5:Y:S02]  /*9560*/  LDG.E.U8 R40, desc[UR40][R36.64+0x8] ;  /* 0x0000082824287981 */ /* 0x000164000c1e1100 */
.L_x_79:
[----:B------:R-:W-:Y:S05]  /*9570*/  BSYNC B1 ;  /* 0x0000000000017941 */ /* 0x000fea0003800000 */
.L_x_78:
[----:B-----5:R-:W-:Y:S01]  /*9580*/  LOP3.LUT R40, R40, 0xff, RZ, 0xc0, !PT ;  /* 0x000000ff28287812 */ /* 0x020fe200078ec0ff */
[----:B------:R-:W-:Y:S01]  /*9590*/  BSSY B1, `(.L_x_80) ;  /* 0x000000b000017945 */ /* 0x000fe20003800000 */
[----:B------:R-:W-:Y:S02]  /*95a0*/  ISETP.LT.OR P6, PT, R43, 0xa, !P1 ;  /* 0x0000000a2b00780c */ /* 0x000fe40004fc1670 */
[----:B------:R-:W-:-:S05]  /*95b0*/  F2FP.F16.E4M3.UNPACK_B R40, R40 ;  /* 0x00000028ff28723e */ /* 0x000fca00020006ff */
[----:B------:R-:W-:-:S05]  /*95c0*/  HADD2.F32 R40, -RZ, R40.H0_H0 ;  /* 0x20000028ff287230 */ /* 0x000fca0000004100 */
[----:B------:R-:W-:-:S04]  /*95d0*/  FMUL R40, R40, UR8 ;  /* 0x0000000828287c20 */ /* 0x000fc80008400000 */
[----:B------:R-:W-:-:S05]  /*95e0*/  FFMA R40, R207, UR13, R40 ;  /* 0x0000000dcf287c23 */ /* 0x000fca0008000028 */
[----:B0-----:R-:W-:Y:S02]  /*95f0*/  F2FP.SATFINITE.E4M3.F32.PACK_AB_MERGE_C R41, RZ, R40, RZ ;  /* 0x00000028ff29723e */ /* 0x001fe400048070ff */
[----:B------:R-:W-:-:S03]  /*9600*/  PRMT R40, RZ, 0x7610, R40 ;  /* 0x00007610ff287816 */ /* 0x000fc60000000028 */
[----:B------:R0:W-:Y:S01]  /*9610*/  @!P5 STG.E.U8 desc[UR40][R28.64+0x8], R41 ;  /* 0x000008291c00d986 */ /* 0x0001e2000c101128 */
[----:B------:R-:W-:Y:S05]  /*9620*/  @P6 BRA `(.L_x_81) ;  /* 0x0000000000046947 */ /* 0x000fea0003800000 */
[----:B------:R0:W5:Y:S02]  /*9630*/  LDG.E.U8 R40, desc[UR40][R36.64+0x9] ;  /* 0x0000092824287981 */ /* 0x000164000c1e1100 */
.L_x_81:
[----:B------:R-:W-:Y:S05]  /*9640*/  BSYNC B1 ;  /* 0x0000000000017941 */ /* 0x000fea0003800000 */
.L_x_80:
        /* <DEDUP_REMOVED lines=12> */
.L_x_83:
[----:B------:R-:W-:Y:S05]  /*9710*/  BSYNC B1 ;  /* 0x0000000000017941 */ /* 0x000fea0003800000 */
.L_x_82:
        /* <DEDUP_REMOVED lines=12> */
.L_x_85:
[----:B------:R-:W-:Y:S05]  /*97e0*/  BSYNC B1 ;  /* 0x0000000000017941 */ /* 0x000fea0003800000 */
.L_x_84:
        /* <DEDUP_REMOVED lines=12> */
.L_x_87:
[----:B------:R-:W-:Y:S05]  /*98b0*/  BSYNC B1 ;  /* 0x0000000000017941 */ /* 0x000fea0003800000 */
.L_x_86:
        /* <DEDUP_REMOVED lines=12> */
.L_x_89:
[----:B------:R-:W-:Y:S05]  /*9980*/  BSYNC B1 ;  /* 0x0000000000017941 */ /* 0x000fea0003800000 */
.L_x_88:
        /* <DEDUP_REMOVED lines=12> */
.L_x_91:
[----:B------:R-:W-:Y:S05]  /*9a50*/  BSYNC B1 ;  /* 0x0000000000017941 */ /* 0x000fea0003800000 */
.L_x_90:
        /* <DEDUP_REMOVED lines=12> */
.L_x_93:
[----:B------:R-:W-:Y:S05]  /*9b20*/  BSYNC B1 ;  /* 0x0000000000017941 */ /* 0x000fea0003800000 */
.L_x_92:
        /* <DEDUP_REMOVED lines=12> */
.L_x_95:
[----:B------:R-:W-:Y:S05]  /*9bf0*/  BSYNC B1 ;  /* 0x0000000000017941 */ /* 0x000fea0003800000 */
.L_x_94:
        /* <DEDUP_REMOVED lines=12> */
.L_x_97:
[----:B------:R-:W-:Y:S05]  /*9cc0*/  BSYNC B1 ;  /* 0x0000000000017941 */ /* 0x000fea0003800000 */
.L_x_96:
        /* <DEDUP_REMOVED lines=12> */
.L_x_99:
[----:B------:R-:W-:Y:S05]  /*9d90*/  BSYNC B1 ;  /* 0x0000000000017941 */ /* 0x000fea0003800000 */
.L_x_98:
        /* <DEDUP_REMOVED lines=12> */
.L_x_101:
[----:B------:R-:W-:Y:S05]  /*9e60*/  BSYNC B1 ;  /* 0x0000000000017941 */ /* 0x000fea0003800000 */
.L_x_100:
        /* <DEDUP_REMOVED lines=12> */
.L_x_103:
[----:B------:R-:W-:Y:S05]  /*9f30*/  BSYNC B1 ;  /* 0x0000000000017941 */ /* 0x000fea0003800000 */
.L_x_102:
        /* <DEDUP_REMOVED lines=12> */
.L_x_105:
[----:B------:R-:W-:Y:S05]  /*a000*/  BSYNC B1 ;  /* 0x0000000000017941 */ /* 0x000fea0003800000 */
.L_x_104:
        /* <DEDUP_REMOVED lines=12> */
.L_x_107:
[----:B------:R-:W-:Y:S05]  /*a0d0*/  BSYNC B1 ;  /* 0x0000000000017941 */ /* 0x000fea0003800000 */
.L_x_106:
        /* <DEDUP_REMOVED lines=12> */
.L_x_109:
[----:B------:R-:W-:Y:S05]  /*a1a0*/  BSYNC B1 ;  /* 0x0000000000017941 */ /* 0x000fea0003800000 */
.L_x_108:
        /* <DEDUP_REMOVED lines=12> */
.L_x_111:
[----:B------:R-:W-:Y:S05]  /*a270*/  BSYNC B1 ;  /* 0x0000000000017941 */ /* 0x000fea0003800000 */
.L_x_110:
        /* <DEDUP_REMOVED lines=12> */
.L_x_113:
[----:B------:R-:W-:Y:S05]  /*a340*/  BSYNC B1 ;  /* 0x0000000000017941 */ /* 0x000fea0003800000 */
.L_x_112:
        /* <DEDUP_REMOVED lines=12> */
.L_x_115:
[----:B------:R-:W-:Y:S05]  /*a410*/  BSYNC B1 ;  /* 0x0000000000017941 */ /* 0x000fea0003800000 */
.L_x_114:
        /* <DEDUP_REMOVED lines=12> */
.L_x_117:
[----:B------:R-:W-:Y:S05]  /*a4e0*/  BSYNC B1 ;  /* 0x0000000000017941 */ /* 0x000fea0003800000 */
.L_x_116:
        /* <DEDUP_REMOVED lines=12> */
.L_x_119:
[----:B------:R-:W-:Y:S05]  /*a5b0*/  BSYNC B1 ;  /* 0x0000000000017941 */ /* 0x000fea0003800000 */
.L_x_118:
        /* <DEDUP_REMOVED lines=12> */
.L_x_121:
[----:B------:R-:W-:Y:S05]  /*a680*/  BSYNC B1 ;  /* 0x0000000000017941 */ /* 0x000fea0003800000 */
.L_x_120:
        /* <DEDUP_REMOVED lines=12> */
.L_x_123:
[----:B------:R-:W-:Y:S05]  /*a750*/  BSYNC B1 ;  /* 0x0000000000017941 */ /* 0x000fea0003800000 */
.L_x_122:
        /* <DEDUP_REMOVED lines=12> */
.L_x_125:
[----:B------:R-:W-:Y:S05]  /*a820*/  BSYNC B1 ;  /* 0x0000000000017941 */ /* 0x000fea0003800000 */
.L_x_124:
        /* <DEDUP_REMOVED lines=12> */
.L_x_127:
[----:B------:R-:W-:Y:S05]  /*a8f0*/  BSYNC B1 ;  /* 0x0000000000017941 */ /* 0x000fea0003800000 */
.L_x_126:
[----:B-----5:R-:W-:Y:S01]  /*a900*/  LOP3.LUT R40, R40, 0xff, RZ, 0xc0, !PT ;  /* 0x000000ff28287812 */ /* 0x020fe200078ec0ff */
[----:B------:R-:W-:Y:S01]  /*a910*/  BSSY B1, `(.L_x_128) ;  /* 0x000000b000017945 */ /* 0x000fe20003800000 */
[----:B------:R-:W-:Y:S02]  /*a920*/  ISETP.LT.OR P6, PT, R43, 0x3a, !P3 ;  /* 0x0000003a2b00780c */ /* 0x000fe40005fc1670 */
[----:B------:R-:W-:-:S05]  /*a930*/  F2FP.F16.E4M3.UNPACK_B R40, R40 ;  /* 0x00000028ff28723e */ /* 0x000fca00020006ff */
[----:B------:R-:W-:-:S05]  /*a940*/  HADD2.F32 R40, -RZ, R40.H0_H0 ;  /* 0x20000028ff287230 */ /* 0x000fca0000004100 */
[----:B------:R-:W-:-:S04]  /*a950*/  FMUL R40, R40, UR8 ;  /* 0x0000000828287c20 */ /* 0x000fc80008400000 */
[----:B------:R-:W-:Y:S01]  /*a960*/  FFMA R40, R23, UR13, R40 ;  /* 0x0000000d17287c23 */ /* 0x000fe20008000028 */
[----:B------:R-:W-:-:S04]  /*a970*/  PRMT R23, RZ, 0x7610, R23 ;  /* 0x00007610ff177816 */ /* 0x000fc80000000017 */
[----:B0-----:R-:W-:-:S05]  /*a980*/  F2FP.SATFINITE.E4M3.F32.PACK_AB_MERGE_C R41, RZ, R40, RZ ;  /* 0x00000028ff29723e */ /* 0x001fca00048070ff */
[----:B------:R0:W-:Y:S01]  /*a990*/  @!P5 STG.E.U8 desc[UR40][R24.64+0x38], R41 ;  /* 0x000038291800d986 */ /* 0x0001e2000c101128 */
[----:B------:R-:W-:Y:S05]  /*a9a0*/  @P6 BRA `(.L_x_129) ;  /* 0x0000000000046947 */ /* 0x000fea0003800000 */
[----:B------:R0:W5:Y:S02]  /*a9b0*/  LDG.E.U8 R23, desc[UR40][R32.64+0x39] ;  /* 0x0000392820177981 */ /* 0x000164000c1e1100 */
.L_x_129:
[----:B------:R-:W-:Y:S05]  /*a9c0*/  BSYNC B1 ;  /* 0x0000000000017941 */ /* 0x000fea0003800000 */
.L_x_128:
        /* <DEDUP_REMOVED lines=8> */
[----:B------:R-:W-:-:S05]  /*aa50*/  F2FP.SATFINITE.E4M3.F32.PACK_AB_MERGE_C R23, RZ, R23, RZ ;  /* 0x00000017ff17723e */ /* 0x000fca00048070ff */
[----:B------:R0:W-:Y:S01]  /*aa60*/  @!P6 STG.E.U8 desc[UR40][R24.64+0x39], R23 ;  /* 0x000039171800e986 */ /* 0x0001e2000c101128 */
[----:B------:R-:W-:Y:S05]  /*aa70*/  @P5 BRA `(.L_x_131) ;  /* 0x0000000000045947 */ /* 0x000fea0003800000 */
[----:B------:R0:W5:Y:S02]  /*aa80*/  LDG.E.U8 R22, desc[UR40][R34.64+0x38] ;  /* 0x0000382822167981 */ /* 0x000164000c1e1100 */
.L_x_131:
[----:B------:R-:W-:Y:S05]  /*aa90*/  BSYNC B1 ;  /* 0x0000000000017941 */ /* 0x000fea0003800000 */
.L_x_130:
        /* <DEDUP_REMOVED lines=12> */
.L_x_133:
[----:B------:R-:W-:Y:S05]  /*ab60*/  BSYNC B1 ;  /* 0x0000000000017941 */ /* 0x000fea0003800000 */
.L_x_132:
        /* <DEDUP_REMOVED lines=12> */
.L_x_135:
[----:B------:R-:W-:Y:S05]  /*ac30*/  BSYNC B1 ;  /* 0x0000000000017941 */ /* 0x000fea0003800000 */
.L_x_134:
        /* <DEDUP_REMOVED lines=12> */
.L_x_137:
[----:B------:R-:W-:Y:S05]  /*ad00*/  BSYNC B1 ;  /* 0x0000000000017941 */ /* 0x000fea0003800000 */
.L_x_136:
        /* <DEDUP_REMOVED lines=12> */
.L_x_139:
[----:B------:R-:W-:Y:S05]  /*add0*/  BSYNC B1 ;  /* 0x0000000000017941 */ /* 0x000fea0003800000 */
.L_x_138:
        /* <DEDUP_REMOVED lines=12> */
.L_x_141:
[----:B------:R-:W-:Y:S05]  /*aea0*/  BSYNC B1 ;  /* 0x0000000000017941 */ /* 0x000fea0003800000 */
.L_x_140:
        /* <DEDUP_REMOVED lines=12> */
.L_x_143:
[----:B------:R-:W-:Y:S05]  /*af70*/  BSYNC B1 ;  /* 0x0000000000017941 */ /* 0x000fea0003800000 */
.L_x_142:
        /* <DEDUP_REMOVED lines=12> */
.L_x_145:
[----:B------:R-:W-:Y:S05]  /*b040*/  BSYNC B1 ;  /* 0x0000000000017941 */ /* 0x000fea0003800000 */
.L_x_144:
        /* <DEDUP_REMOVED lines=12> */
.L_x_147:
[----:B------:R-:W-:Y:S05]  /*b110*/  BSYNC B1 ;  /* 0x0000000000017941 */ /* 0x000fea0003800000 */
.L_x_146:
        /* <DEDUP_REMOVED lines=12> */
.L_x_149:
[----:B------:R-:W-:Y:S05]  /*b1e0*/  BSYNC B1 ;  /* 0x0000000000017941 */ /* 0x000fea0003800000 */
.L_x_148:
        /* <DEDUP_REMOVED lines=12> */
.L_x_151:
[----:B------:R-:W-:Y:S05]  /*b2b0*/  BSYNC B1 ;  /* 0x0000000000017941 */ /* 0x000fea0003800000 */
.L_x_150:
        /* <DEDUP_REMOVED lines=12> */
.L_x_153:
[----:B------:R-:W-:Y:S05]  /*b380*/  BSYNC B1 ;  /* 0x0000000000017941 */ /* 0x000fea0003800000 */
.L_x_152:
        /* <DEDUP_REMOVED lines=12> */
.L_x_155:
[----:B------:R-:W-:Y:S05]  /*b450*/  BSYNC B1 ;  /* 0x0000000000017941 */ /* 0x000fea0003800000 */
.L_x_154:
        /* <DEDUP_REMOVED lines=12> */
.L_x_157:
[----:B------:R-:W-:Y:S05]  /*b520*/  BSYNC B1 ;  /* 0x0000000000017941 */ /* 0x000fea0003800000 */
.L_x_156:
        /* <DEDUP_REMOVED lines=12> */
.L_x_159:
[----:B------:R-:W-:Y:S05]  /*b5f0*/  BSYNC B1 ;  /* 0x0000000000017941 */ /* 0x000fea0003800000 */
.L_x_158:
        /* <DEDUP_REMOVED lines=12> */
.L_x_161:
[----:B------:R-:W-:Y:S05]  /*b6c0*/  BSYNC B1 ;  /* 0x0000000000017941 */ /* 0x000fea0003800000 */
.L_x_160:
        /* <DEDUP_REMOVED lines=12> */
.L_x_163:
[----:B------:R-:W-:Y:S05]  /*b790*/  BSYNC B1 ;  /* 0x0000000000017941 */ /* 0x000fea0003800000 */
.L_x_162:
        /* <DEDUP_REMOVED lines=12> */
.L_x_165:
[----:B------:R-:W-:Y:S05]  /*b860*/  BSYNC B1 ;  /* 0x0000000000017941 */ /* 0x000fea0003800000 */
.L_x_164:
        /* <DEDUP_REMOVED lines=12> */
.L_x_167:
[----:B------:R-:W-:Y:S05]  /*b930*/  BSYNC B1 ;  /* 0x0000000000017941 */ /* 0x000fea0003800000 */
.L_x_166:
        /* <DEDUP_REMOVED lines=12> */
.L_x_169:
[----:B------:R-:W-:Y:S05]  /*ba00*/  BSYNC B1 ;  /* 0x0000000000017941 */ /* 0x000fea0003800000 */
.L_x_168:
        /* <DEDUP_REMOVED lines=12> */
.L_x_171:
[----:B------:R-:W-:Y:S05]  /*bad0*/  BSYNC B1 ;  /* 0x0000000000017941 */ /* 0x000fea0003800000 */
.L_x_170:
[----:B-----5:R-:W-:Y:S01]  /*bae0*/  LOP3.LUT R2, R2, 0xff, RZ, 0xc0, !PT ;  /* 0x000000ff02027812 */ /* 0x020fe200078ec0ff */
[----:B------:R-:W-:Y:S01]  /*baf0*/  BSSY B1, `(.L_x_172) ;  /* 0x000000b000017945 */ /* 0x000fe20003800000 */
[----:B------:R-:W-:Y:S02]  /*bb00*/  ISETP.LT.OR P6, PT, R43, 0x42, !P2 ;  /* 0x000000422b00780c */ /* 0x000fe400057c1670 */
[----:B------:R-:W-:-:S05]  /*bb10*/  F2FP.F16.E4M3.UNPACK_B R2, R2 ;  /* 0x00000002ff02723e */ /* 0x000fca00020006ff */
[----:B------:R-:W-:-:S05]  /*bb20*/  HADD2.F32 R2, -RZ, R2.H0_H0 ;  /* 0x20000002ff027230 */ /* 0x000fca0000004100 */
[----:B0-----:R-:W-:-:S04]  /*bb30*/  FMUL R3, R2, UR8 ;  /* 0x0000000802037c20 */ /* 0x001fc80008400000 */
[----:B------:R-:W-:Y:S01]  /*bb40*/  FFMA R3, R0, UR13, R3 ;  /* 0x0000000d00037c23 */ /* 0x000fe20008000003 */
[----:B------:R-:W-:-:S04]  /*bb50*/  PRMT R0, RZ, 0x7610, R0 ;  /* 0x00007610ff007816 */ /* 0x000fc80000000000 */
[----:B------:R-:W-:-:S05]  /*bb60*/  F2FP.SATFINITE.E4M3.F32.PACK_AB_MERGE_C R3, RZ, R3, RZ ;  /* 0x00000003ff03723e */ /* 0x000fca00048070ff */
[----:B------:R0:W-:Y:S01]  /*bb70*/  @!P5 STG.E.U8 desc[UR40][R26.64+0x40], R3 ;  /* 0x000040031a00d986 */ /* 0x0001e2000c101128 */
[----:B------:R-:W-:Y:S05]  /*bb80*/  @P6 BRA `(.L_x_173) ;  /* 0x0000000000046947 */ /* 0x000fea0003800000 */
[----:B------:R0:W5:Y:S02]  /*bb90*/  LDG.E.U8 R0, desc[UR40][R34.64+0x41] ;  /* 0x0000412822007981 */ /* 0x000164000c1e1100 */
.L_x_173:
[----:B------:R-:W-:Y:S05]  /*bba0*/  BSYNC B1 ;  /* 0x0000000000017941 */ /* 0x000fea0003800000 */
.L_x_172:
[----:B------:R-:W2:Y:S01]  /*bbb0*/  LDL.LU R2, [R1] ;  /* 0x0000000001027983 */ /* 0x000ea20000300800 */
[----:B-----5:R-:W-:Y:S01]  /*bbc0*/  LOP3.LUT R0, R0, 0xff, RZ, 0xc0, !PT ;  /* 0x000000ff00007812 */ /* 0x020fe200078ec0ff */
[----:B------:R-:W-:Y:S01]  /*bbd0*/  BSSY B1, `(.L_x_174) ;  /* 0x000000b000017945 */ /* 0x000fe20003800000 */
[----:B------:R-:W-:Y:S02]  /*bbe0*/  ISETP.LT.OR P5, PT, R43, 0x49, !P3 ;  /* 0x000000492b00780c */ /* 0x000fe40005fa1670 */
[----:B------:R-:W-:-:S05]  /*bbf0*/  F2FP.F16.E4M3.UNPACK_B R0, R0 ;  /* 0x00000000ff00723e */ /* 0x000fca00020006ff */
[----:B------:R-:W-:-:S05]  /*bc00*/  HADD2.F32 R0, -RZ, R0.H0_H0 ;  /* 0x20000000ff007230 */ /* 0x000fca0000004100 */
[----:B------:R-:W-:-:S04]  /*bc10*/  FMUL R0, R0, UR8 ;  /* 0x0000000800007c20 */ /* 0x000fc80008400000 */
[----:B--2---:R-:W-:-:S05]  /*bc20*/  FFMA R0, R2, UR13, R0 ;  /* 0x0000000d02007c23 */ /* 0x004fca0008000000 */
[----:B0-----:R-:W-:Y:S02]  /*bc30*/  F2FP.SATFINITE.E4M3.F32.PACK_AB_MERGE_C R3, RZ, R0, RZ ;  /* 0x00000000ff03723e */ /* 0x001fe400048070ff */
[----:B------:R-:W-:-:S03]  /*bc40*/  PRMT R0, RZ, 0x7610, R0 ;  /* 0x00007610ff007816 */ /* 0x000fc60000000000 */
[----:B------:R0:W-:Y:S01]  /*bc50*/  @!P6 STG.E.U8 desc[UR40][R26.64+0x41], R3 ;  /* 0x000041031a00e986 */ /* 0x0001e2000c101128 */
[----:B------:R-:W-:Y:S05]  /*bc60*/  @P5 BRA `(.L_x_175) ;  /* 0x0000000000045947 */ /* 0x000fea0003800000 */
[----:B------:R2:W5:Y:S02]  /*bc70*/  LDG.E.U8 R0, desc[UR40][R32.64+0x48] ;  /* 0x0000482820007981 */ /* 0x000564000c1e1100 */
.L_x_175:
[----:B------:R-:W-:Y:S05]  /*bc80*/  BSYNC B1 ;  /* 0x0000000000017941 */ /* 0x000fea0003800000 */
.L_x_174:
[----:B------:R-:W3:Y:S01]  /*bc90*/  LDL.LU R2, [R1+0x4] ;  /* 0x0000040001027983 */ /* 0x000ee20000300800 */
[----:B-----5:R-:W-:Y:S01]  /*bca0*/  LOP3.LUT R0, R0, 0xff, RZ, 0xc0, !PT ;  /* 0x000000ff00007812 */ /* 0x020fe200078ec0ff */
[----:B------:R-:W-:Y:S01]  /*bcb0*/  BSSY B1, `(.L_x_176) ;  /* 0x000000b000017945 */ /* 0x000fe20003800000 */
[----:B------:R-:W-:Y:S02]  /*bcc0*/  ISETP.LT.OR P6, PT, R43, 0x4a, !P3 ;  /* 0x0000004a2b00780c */ /* 0x000fe40005fc1670 */
[----:B------:R-:W-:-:S05]  /*bcd0*/  F2FP.F16.E4M3.UNPACK_B R0, R0 ;  /* 0x00000000ff00723e */ /* 0x000fca00020006ff */
[----:B------:R-:W-:-:S05]  /*bce0*/  HADD2.F32 R0, -RZ, R0.H0_H0 ;  /* 0x20000000ff007230 */ /* 0x000fca0000004100 */
[----:B------:R-:W-:-:S04]  /*bcf0*/  FMUL R0, R0, UR8 ;  /* 0x0000000800007c20 */ /* 0x000fc80008400000 */
[----:B---3--:R-:W-:-:S05]  /*bd00*/  FFMA R0, R2, UR13, R0 ;  /* 0x0000000d02007c23 */ /* 0x008fca0008000000 */
[----:B0-----:R-:W-:Y:S02]  /*bd10*/  F2FP.SATFINITE.E4M3.F32.PACK_AB_MERGE_C R3, RZ, R0, RZ ;  /* 0x00000000ff03723e */ /* 0x001fe400048070ff */
[----:B------:R-:W-:-:S03]  /*bd20*/  PRMT R0, RZ, 0x7610, R0 ;  /* 0x00007610ff007816 */ /* 0x000fc60000000000 */
[----:B------:R0:W-:Y:S01]  /*bd30*/  @!P5 STG.E.U8 desc[UR40][R24.64+0x48], R3 ;  /* 0x000048031800d986 */ /* 0x0001e2000c101128 */
[----:B------:R-:W-:Y:S05]  /*bd40*/  @P6 BRA `(.L_x_177) ;  /* 0x0000000000046947 */ /* 0x000fea0003800000 */
[----:B------:R3:W5:Y:S02]  /*bd50*/  LDG.E.U8 R0, desc[UR40][R32.64+0x49] ;  /* 0x0000492820007981 */ /* 0x000764000c1e1100 */
.L_x_177:
[----:B------:R-:W-:Y:S05]  /*bd60*/  BSYNC B1 ;  /* 0x0000000000017941 */ /* 0x000fea0003800000 */
.L_x_176:
[----:B------:R-:W2:Y:S01]  /*bd70*/  LDL.LU R2, [R1+0x8] ;  /* 0x0000080001027983 */ /* 0x000ea20000300800 */
        /* <DEDUP_REMOVED lines=12> */
.L_x_179:
[----:B------:R-:W-:Y:S05]  /*be40*/  BSYNC B1 ;  /* 0x0000000000017941 */ /* 0x000fea0003800000 */
.L_x_178:
        /* <DEDUP_REMOVED lines=13> */
.L_x_181:
[----:B------:R-:W-:Y:S05]  /*bf20*/  BSYNC B1 ;  /* 0x0000000000017941 */ /* 0x000fea0003800000 */
.L_x_180:
        /* <DEDUP_REMOVED lines=13> */
.L_x_183:
[----:B------:R-:W-:Y:S05]  /*c000*/  BSYNC B1 ;  /* 0x0000000000017941 */ /* 0x000fea0003800000 */
.L_x_182:
        /* <DEDUP_REMOVED lines=13> */
.L_x_185:
[----:B------:R-:W-:Y:S05]  /*c0e0*/  BSYNC B1 ;  /* 0x0000000000017941 */ /* 0x000fea0003800000 */
.L_x_184:
        /* <DEDUP_REMOVED lines=13> */
.L_x_187:
[----:B------:R-:W-:Y:S05]  /*c1c0*/  BSYNC B1 ;  /* 0x0000000000017941 */ /* 0x000fea0003800000 */
.L_x_186:
        /* <DEDUP_REMOVED lines=13> */
.L_x_189:
[----:B------:R-:W-:Y:S05]  /*c2a0*/  BSYNC B1 ;  /* 0x0000000000017941 */ /* 0x000fea0003800000 */
.L_x_188:
        /* <DEDUP_REMOVED lines=13> */
.L_x_191:
[----:B------:R-:W-:Y:S05]  /*c380*/  BSYNC B1 ;  /* 0x0000000000017941 */ /* 0x000fea0003800000 */
.L_x_190:
        /* <DEDUP_REMOVED lines=13> */
.L_x_193:
[----:B------:R-:W-:Y:S05]  /*c460*/  BSYNC B1 ;  /* 0x0000000000017941 */ /* 0x000fea0003800000 */
.L_x_192:
        /* <DEDUP_REMOVED lines=13> */
.L_x_195:
[----:B------:R-:W-:Y:S05]  /*c540*/  BSYNC B1 ;  /* 0x0000000000017941 */ /* 0x000fea0003800000 */
.L_x_194:
        /* <DEDUP_REMOVED lines=13> */
.L_x_197:
[----:B------:R-:W-:Y:S05]  /*c620*/  BSYNC B1 ;  /* 0x0000000000017941 */ /* 0x000fea0003800000 */
.L_x_196:
        /* <DEDUP_REMOVED lines=13> */
.L_x_199:
[----:B------:R-:W-:Y:S05]  /*c700*/  BSYNC B1 ;  /* 0x0000000000017941 */ /* 0x000fea0003800000 */
.L_x_198:
        /* <DEDUP_REMOVED lines=13> */
.L_x_201:
[----:B------:R-:W-:Y:S05]  /*c7e0*/  BSYNC B1 ;  /* 0x0000000000017941 */ /* 0x000fea0003800000 */
.L_x_200:
        /* <DEDUP_REMOVED lines=13> */
.L_x_203:
[----:B------:R-:W-:Y:S05]  /*c8c0*/  BSYNC B1 ;  /* 0x0000000000017941 */ /* 0x000fea0003800000 */
.L_x_202:
        /* <DEDUP_REMOVED lines=13> */
.L_x_205:
[----:B------:R-:W-:Y:S05]  /*c9a0*/  BSYNC B1 ;  /* 0x0000000000017941 */ /* 0x000fea0003800000 */
.L_x_204:
        /* <DEDUP_REMOVED lines=13> */
.L_x_207:
[----:B------:R-:W-:Y:S05]  /*ca80*/  BSYNC B1 ;  /* 0x0000000000017941 */ /* 0x000fea0003800000 */
.L_x_206:
        /* <DEDUP_REMOVED lines=13> */
.L_x_209:
[----:B------:R-:W-:Y:S05]  /*cb60*/  BSYNC B1 ;  /* 0x0000000000017941 */ /* 0x000fea0003800000 */
.L_x_208:
        /* <DEDUP_REMOVED lines=13> */
.L_x_211:
[----:B------:R-:W-:Y:S05]  /*cc40*/  BSYNC B1 ;  /* 0x0000000000017941 */ /* 0x000fea0003800000 */
.L_x_210:
        /* <DEDUP_REMOVED lines=13> */
.L_x_213:
[----:B------:R-:W-:Y:S05]  /*cd20*/  BSYNC B1 ;  /* 0x0000000000017941 */ /* 0x000fea0003800000 */
.L_x_212:
        /* <DEDUP_REMOVED lines=13> */
.L_x_215:
[----:B------:R-:W-:Y:S05]  /*ce00*/  BSYNC B1 ;  /* 0x0000000000017941 */ /* 0x000fea0003800000 */
.L_x_214:
        /* <DEDUP_REMOVED lines=13> */
.L_x_217:
[----:B------:R-:W-:Y:S05]  /*cee0*/  BSYNC B1 ;  /* 0x0000000000017941 */ /* 0x000fea0003800000 */
.L_x_216:
        /* <DEDUP_REMOVED lines=13> */
.L_x_219:
[----:B------:R-:W-:Y:S05]  /*cfc0*/  BSYNC B1 ;  /* 0x0000000000017941 */ /* 0x000fea0003800000 */
.L_x_218:
        /* <DEDUP_REMOVED lines=13> */
.L_x_221:
[----:B------:R-:W-:Y:S05]  /*d0a0*/  BSYNC B1 ;  /* 0x0000000000017941 */ /* 0x000fea0003800000 */
.L_x_220:
        /* <DEDUP_REMOVED lines=13> */
.L_x_223:
[----:B------:R-:W-:Y:S05]  /*d180*/  BSYNC B1 ;  /* 0x0000000000017941 */ /* 0x000fea0003800000 */
.L_x_222:
        /* <DEDUP_REMOVED lines=13> */
.L_x_225:
[----:B------:R-:W-:Y:S05]  /*d260*/  BSYNC B1 ;  /* 0x0000000000017941 */ /* 0x000fea0003800000 */
.L_x_224:
        /* <DEDUP_REMOVED lines=13> */
.L_x_227:
[----:B------:R-:W-:Y:S05]  /*d340*/  BSYNC B1 ;  /* 0x0000000000017941 */ /* 0x000fea0003800000 */
.L_x_226:
        /* <DEDUP_REMOVED lines=13> */
.L_x_229:
[----:B------:R-:W-:Y:S05]  /*d420*/  BSYNC B1 ;  /* 0x0000000000017941 */ /* 0x000fea0003800000 */
.L_x_228:
        /* <DEDUP_REMOVED lines=13> */
.L_x_231:
[----:B------:R-:W-:Y:S05]  /*d500*/  BSYNC B1 ;  /* 0x0000000000017941 */ /* 0x000fea0003800000 */
.L_x_230:
        /* <DEDUP_REMOVED lines=13> */
.L_x_233:
[----:B------:R-:W-:Y:S05]  /*d5e0*/  BSYNC B1 ;  /* 0x0000000000017941 */ /* 0x000fea0003800000 */
.L_x_232:
        /* <DEDUP_REMOVED lines=13> */
.L_x_235:
[----:B------:R-:W-:Y:S05]  /*d6c0*/  BSYNC B1 ;  /* 0x0000000000017941 */ /* 0x000fea0003800000 */
.L_x_234:
        /* <DEDUP_REMOVED lines=13> */
.L_x_237:
[----:B------:R-:W-:Y:S05]  /*d7a0*/  BSYNC B1 ;  /* 0x0000000000017941 */ /* 0x000fea0003800000 */
.L_x_236:
        /* <DEDUP_REMOVED lines=13> */
.L_x_239:
[----:B------:R-:W-:Y:S05]  /*d880*/  BSYNC B1 ;  /* 0x0000000000017941 */ /* 0x000fea0003800000 */
.L_x_238:
        /* <DEDUP_REMOVED lines=13> */
.L_x_241:
[----:B------:R-:W-:Y:S05]  /*d960*/  BSYNC B1 ;  /* 0x0000000000017941 */ /* 0x000fea0003800000 */
.L_x_240:
        /* <DEDUP_REMOVED lines=13> */
.L_x_243:
[----:B------:R-:W-:Y:S05]  /*da40*/  BSYNC B1 ;  /* 0x0000000000017941 */ /* 0x000fea0003800000 */
.L_x_242:
        /* <DEDUP_REMOVED lines=13> */
.L_x_245:
[----:B------:R-:W-:Y:S05]  /*db20*/  BSYNC B1 ;  /* 0x0000000000017941 */ /* 0x000fea0003800000 */
.L_x_244:
        /* <DEDUP_REMOVED lines=13> */
.L_x_247:
[----:B------:R-:W-:Y:S05]  /*dc00*/  BSYNC B1 ;  /* 0x0000000000017941 */ /* 0x000fea0003800000 */
.L_x_246:
        /* <DEDUP_REMOVED lines=13> */
.L_x_249:
[----:B------:R-:W-:Y:S05]  /*dce0*/  BSYNC B1 ;  /* 0x0000000000017941 */ /* 0x000fea0003800000 */
.L_x_248:
        /* <DEDUP_REMOVED lines=13> */
.L_x_251:
[----:B------:R-:W-:Y:S05]  /*ddc0*/  BSYNC B1 ;  /* 0x0000000000017941 */ /* 0x000fea0003800000 */
.L_x_250:
        /* <DEDUP_REMOVED lines=13> */
.L_x_253:
[----:B------:R-:W-:Y:S05]  /*dea0*/  BSYNC B1 ;  /* 0x0000000000017941 */ /* 0x000fea0003800000 */
.L_x_252:
        /* <DEDUP_REMOVED lines=13> */
.L_x_255:
[----:B------:R-:W-:Y:S05]  /*df80*/  BSYNC B1 ;  /* 0x0000000000017941 */ /* 0x000fea0003800000 */
.L_x_254:
        /* <DEDUP_REMOVED lines=13> */
.L_x_257:
[----:B------:R-:W-:Y:S05]  /*e060*/  BSYNC B1 ;  /* 0x0000000000017941 */ /* 0x000fea0003800000 */
.L_x_256:
        /* <DEDUP_REMOVED lines=13> */
.L_x_259:
[----:B------:R-:W-:Y:S05]  /*e140*/  BSYNC B1 ;  /* 0x0000000000017941 */ /* 0x000fea0003800000 */
.L_x_258:
        /* <DEDUP_REMOVED lines=13> */
.L_x_261:
[----:B------:R-:W-:Y:S05]  /*e220*/  BSYNC B1 ;  /* 0x0000000000017941 */ /* 0x000fea0003800000 */
.L_x_260:
        /* <DEDUP_REMOVED lines=13> */
.L_x_263:
[----:B------:R-:W-:Y:S05]  /*e300*/  BSYNC B1 ;  /* 0x0000000000017941 */ /* 0x000fea0003800000 */
.L_x_262:
        /* <DEDUP_REMOVED lines=13> */
.L_x_265:
[----:B------:R-:W-:Y:S05]  /*e3e0*/  BSYNC B1 ;  /* 0x0000000000017941 */ /* 0x000fea0003800000 */
.L_x_264:
        /* <DEDUP_REMOVED lines=13> */
.L_x_267:
[----:B------:R-:W-:Y:S05]  /*e4c0*/  BSYNC B1 ;  /* 0x0000000000017941 */ /* 0x000fea0003800000 */
.L_x_266:
        /* <DEDUP_REMOVED lines=13> */
.L_x_269:
[----:B------:R-:W-:Y:S05]  /*e5a0*/  BSYNC B1 ;  /* 0x0000000000017941 */ /* 0x000fea0003800000 */
.L_x_268:
        /* <DEDUP_REMOVED lines=13> */
.L_x_271:
[----:B------:R-:W-:Y:S05]  /*e680*/  BSYNC B1 ;  /* 0x0000000000017941 */ /* 0x000fea0003800000 */
.L_x_270:
        /* <DEDUP_REMOVED lines=13> */
.L_x_273:
[----:B------:R-:W-:Y:S05]  /*e760*/  BSYNC B1 ;  /* 0x0000000000017941 */ /* 0x000fea0003800000 */
.L_x_272:
        /* <DEDUP_REMOVED lines=13> */
.L_x_275:
[----:B------:R-:W-:Y:S05]  /*e840*/  BSYNC B1 ;  /* 0x0000000000017941 */ /* 0x000fea0003800000 */
.L_x_274:
        /* <DEDUP_REMOVED lines=13> */
.L_x_277:
[----:B------:R-:W-:Y:S05]  /*e920*/  BSYNC B1 ;  /* 0x0000000000017941 */ /* 0x000fea0003800000 */
.L_x_276:
        /* <DEDUP_REMOVED lines=13> */
.L_x_279:
[----:B------:R-:W-:Y:S05]  /*ea00*/  BSYNC B1 ;  /* 0x0000000000017941 */ /* 0x000fea0003800000 */
.L_x_278:
        /* <DEDUP_REMOVED lines=13> */
.L_x_281:
[----:B------:R-:W-:Y:S05]  /*eae0*/  BSYNC B1 ;  /* 0x0000000000017941 */ /* 0x000fea0003800000 */
.L_x_280:
        /* <DEDUP_REMOVED lines=13> */
.L_x_283:
[----:B------:R-:W-:Y:S05]  /*ebc0*/  BSYNC B1 ;  /* 0x0000000000017941 */ /* 0x000fea0003800000 */
.L_x_282:
        /* <DEDUP_REMOVED lines=13> */
.L_x_285:
[----:B------:R-:W-:Y:S05]  /*eca0*/  BSYNC B1 ;  /* 0x0000000000017941 */ /* 0x000fea0003800000 */
.L_x_284:
        /* <DEDUP_REMOVED lines=13> */
.L_x_287:
[----:B------:R-:W-:Y:S05]  /*ed80*/  BSYNC B1 ;  /* 0x0000000000017941 */ /* 0x000fea0003800000 */
.L_x_286:
        /* <DEDUP_REMOVED lines=13> */
.L_x_289:
[----:B------:R-:W-:Y:S05]  /*ee60*/  BSYNC B1 ;  /* 0x0000000000017941 */ /* 0x000fea0003800000 */
.L_x_288:
        /* <DEDUP_REMOVED lines=13> */
.L_x_291:
[----:B------:R-:W-:Y:S05]  /*ef40*/  BSYNC B1 ;  /* 0x0000000000017941 */ /* 0x000fea0003800000 */
.L_x_290:
        /* <DEDUP_REMOVED lines=13> */
.L_x_293:
[----:B------:R-:W-:Y:S05]  /*f020*/  BSYNC B1 ;  /* 0x0000000000017941 */ /* 0x000fea0003800000 */
.L_x_292:
        /* <DEDUP_REMOVED lines=13> */
.L_x_295:
[----:B------:R-:W-:Y:S05]  /*f100*/  BSYNC B1 ;  /* 0x0000000000017941 */ /* 0x000fea0003800000 */
.L_x_294:
        /* <DEDUP_REMOVED lines=13> */
.L_x_297:
[----:B------:R-:W-:Y:S05]  /*f1e0*/  BSYNC B1 ;  /* 0x0000000000017941 */ /* 0x000fea0003800000 */
.L_x_296:
        /* <DEDUP_REMOVED lines=13> */
.L_x_299:
[----:B------:R-:W-:Y:S05]  /*f2c0*/  BSYNC B1 ;  /* 0x0000000000017941 */ /* 0x000fea0003800000 */
.L_x_298:
        /* <DEDUP_REMOVED lines=13> */
.L_x_301:
[----:B------:R-:W-:Y:S05]  /*f3a0*/  BSYNC B1 ;  /* 0x0000000000017941 */ /* 0x000fea0003800000 */
.L_x_300:
        /* <DEDUP_REMOVED lines=13> */
.L_x_303:
[----:B------:R-:W-:Y:S05]  /*f480*/  BSYNC B1 ;  /* 0x0000000000017941 */ /* 0x000fea0003800000 */
.L_x_302:
        /* <DEDUP_REMOVED lines=13> */
.L_x_305:
[----:B------:R-:W-:Y:S05]  /*f560*/  BSYNC B1 ;  /* 0x0000000000017941 */ /* 0x000fea0003800000 */
.L_x_304:
        /* <DEDUP_REMOVED lines=13> */
.L_x_307:
[----:B------:R-:W-:Y:S05]  /*f640*/  BSYNC B1 ;  /* 0x0000000000017941 */ /* 0x000fea0003800000 */
.L_x_306:
        /* <DEDUP_REMOVED lines=13> */
.L_x_309:
[----:B------:R-:W-:Y:S05]  /*f720*/  BSYNC B1 ;  /* 0x0000000000017941 */ /* 0x000fea0003800000 */
.L_x_308:
        /* <DEDUP_REMOVED lines=13> */
.L_x_311:
[----:B------:R-:W-:Y:S05]  /*f800*/  BSYNC B1 ;  /* 0x0000000000017941 */ /* 0x000fea0003800000 */
.L_x_310:
        /* <DEDUP_REMOVED lines=13> */
.L_x_313:
[----:B------:R-:W-:Y:S05]  /*f8e0*/  BSYNC B1 ;  /* 0x0000000000017941 */ /* 0x000fea0003800000 */
.L_x_312:
        /* <DEDUP_REMOVED lines=13> */
.L_x_315:
[----:B------:R-:W-:Y:S05]  /*f9c0*/  BSYNC B1 ;  /* 0x0000000000017941 */ /* 0x000fea0003800000 */
.L_x_314:
        /* <DEDUP_REMOVED lines=13> */
.L_x_317:
[----:B------:R-:W-:Y:S05]  /*faa0*/  BSYNC B1 ;  /* 0x0000000000017941 */ /* 0x000fea0003800000 */
.L_x_316:
        /* <DEDUP_REMOVED lines=13> */
.L_x_319:
[----:B------:R-:W-:Y:S05]  /*fb80*/  BSYNC B1 ;  /* 0x0000000000017941 */ /* 0x000fea0003800000 */
.L_x_318:
        /* <DEDUP_REMOVED lines=13> */
.L_x_321:
[----:B------:R-:W-:Y:S05]  /*fc60*/  BSYNC B1 ;  /* 0x0000000000017941 */ /* 0x000fea0003800000 */
.L_x_320:
        /* <DEDUP_REMOVED lines=13> */
.L_x_323:
[----:B------:R-:W-:Y:S05]  /*fd40*/  BSYNC B1 ;  /* 0x0000000000017941 */ /* 0x000fea0003800000 */
.L_x_322:
        /* <DEDUP_REMOVED lines=13> */
.L_x_325:
[----:B------:R-:W-:Y:S05]  /*fe20*/  BSYNC B1 ;  /* 0x0000000000017941 */ /* 0x000fea0003800000 */
.L_x_324:
        /* <DEDUP_REMOVED lines=13> */
.L_x_327:
[----:B------:R-:W-:Y:S05]  /*ff00*/  BSYNC B1 ;  /* 0x0000000000017941 */ /* 0x000fea0003800000 */
.L_x_326:
        /* <DEDUP_REMOVED lines=13> */
.L_x_329:
[----:B------:R-:W-:Y:S05]  /*ffe0*/  BSYNC B1 ;  /* 0x0000000000017941 */ /* 0x000fea0003800000 */
.L_x_328:
        /* <DEDUP_REMOVED lines=13> */
.L_x_331:
[----:B------:R-:W-:Y:S05]  /*100c0*/  BSYNC B1 ;  /* 0x0000000000017941 */ /* 0x000fea0003800000 */
.L_x_330:
        /* <DEDUP_REMOVED lines=13> */
.L_x_333:
[----:B------:R-:W-:Y:S05]  /*101a0*/  BSYNC B1 ;  /* 0x0000000000017941 */ /* 0x000fea0003800000 */
.L_x_332:
        /* <DEDUP_REMOVED lines=13> */
.L_x_335:
[----:B------:R-:W-:Y:S05]  /*10280*/  BSYNC B1 ;  /* 0x0000000000017941 */ /* 0x000fea0003800000 */
.L_x_334:
        /* <DEDUP_REMOVED lines=13> */
.L_x_337:
[----:B------:R-:W-:Y:S05]  /*10360*/  BSYNC B1 ;  /* 0x0000000000017941 */ /* 0x000fea0003800000 */
.L_x_336:
        /* <DEDUP_REMOVED lines=13> */
.L_x_339:
[----:B------:R-:W-:Y:S05]  /*10440*/  BSYNC B1 ;  /* 0x0000000000017941 */ /* 0x000fea0003800000 */
.L_x_338:
        /* <DEDUP_REMOVED lines=13> */
.L_x_341:
[----:B------:R-:W-:Y:S05]  /*10520*/  BSYNC B1 ;  /* 0x0000000000017941 */ /* 0x000fea0003800000 */
.L_x_340:
        /* <DEDUP_REMOVED lines=13> */
.L_x_343:
[----:B------:R-:W-:Y:S05]  /*10600*/  BSYNC B1 ;  /* 0x0000000000017941 */ /* 0x000fea0003800000 */
.L_x_342:
        /* <DEDUP_REMOVED lines=13> */
.L_x_345:
[----:B------:R-:W-:Y:S05]  /*106e0*/  BSYNC B1 ;  /* 0x0000000000017941 */ /* 0x000fea0003800000 */
.L_x_344:
        /* <DEDUP_REMOVED lines=13> */
.L_x_347:
[----:B------:R-:W-:Y:S05]  /*107c0*/  BSYNC B1 ;  /* 0x0000000000017941 */ /* 0x000fea0003800000 */
.L_x_346:
        /* <DEDUP_REMOVED lines=13> */
.L_x_349:
[----:B------:R-:W-:Y:S05]  /*108a0*/  BSYNC B1 ;  /* 0x0000000000017941 */ /* 0x000fea0003800000 */
.L_x_348:
        /* <DEDUP_REMOVED lines=13> */
.L_x_351:
[----:B------:R-:W-:Y:S05]  /*10980*/  BSYNC B1 ;  /* 0x0000000000017941 */ /* 0x000fea0003800000 */
.L_x_350:
        /* <DEDUP_REMOVED lines=13> */
.L_x_353:
[----:B------:R-:W-:Y:S05]  /*10a60*/  BSYNC B1 ;  /* 0x0000000000017941 */ /* 0x000fea0003800000 */
.L_x_352:
        /* <DEDUP_REMOVED lines=13> */
.L_x_355:
[----:B------:R-:W-:Y:S05]  /*10b40*/  BSYNC B1 ;  /* 0x0000000000017941 */ /* 0x000fea0003800000 */
.L_x_354:
        /* <DEDUP_REMOVED lines=13> */
.L_x_357:
[----:B------:R-:W-:Y:S05]  /*10c20*/  BSYNC B1 ;  /* 0x0000000000017941 */ /* 0x000fea0003800000 */
.L_x_356:
[----:B------:R-:W-:Y:S05]  /*10c30*/  @P0 BRA `(.L_x_358) ;  /* 0x0000002c00a80947 */ /* 0x000fea0003800000 */
[----:B------:R-:W2:Y:S01]  /*10c40*/  LDL.LU R2, [R1+0x170] ;  /* 0x0001700001027983 */ /* 0x000ea20000300800 */
[----:B-----5:R-:W-:-:S04]  /*10c50*/  LOP3.LUT R0, R0, 0xff, RZ, 0xc0, !PT ;  /* 0x000000ff00007812 */ /* 0x020fc800078ec0ff */
[----:B------:R-:W-:-:S05]  /*10c60*/  F2FP.F16.E4M3.UNPACK_B R0, R0 ;  /* 0x00000000ff00723e */ /* 0x000fca00020006ff */
[----:B------:R-:W-:-:S05]  /*10c70*/  HADD2.F32 R0, -RZ, R0.H0_H0 ;  /* 0x20000000ff007230 */ /* 0x000fca0000004100 */
[----:B------:R-:W-:-:S04]  /*10c80*/  FMUL R0, R0, UR8 ;  /* 0x0000000800007c20 */ /* 0x000fc80008400000 */
[----:B--2---:R-:W-:-:S05]  /*10c90*/  FFMA R0, R2, UR13, R0 ;  /* 0x0000000d02007c23 */ /* 0x004fca0008000000 */
[----:B0-----:R-:W-:-:S05]  /*10ca0*/  F2FP.SATFINITE.E4M3.F32.PACK_AB_MERGE_C R3, RZ, R0, RZ ;  /* 0x00000000ff03723e */ /* 0x001fca00048070ff */
[----:B------:R0:W-:Y:S01]  /*10cb0*/  STG.E.U8 desc[UR40][R30.64+0x99], R3 ;  /* 0x000099031e007986 */ /* 0x0001e2000c101128 */
[----:B------:R-:W-:Y:S05]  /*10cc0*/  BRA `(.L_x_358) ;  /* 0x0000002c00847947 */ /* 0x000fea0003800000 */
.L_x_37:
[----:B------:R-:W-:Y:S01]  /*10cd0*/  ISETP.GE.AND P3, PT, R44, 0x1, PT ;  /* 0x000000012c00780c */ /* 0x000fe20003f66270 */
[----:B------:R-:W-:Y:S01]  /*10ce0*/  FMUL R227, R227, UR13 ;  /* 0x0000000de3e37c20 */ /* 0x000fe20008400000 */
[----:B------:R-:W-:Y:S01]  /*10cf0*/  FMUL R226, R226, UR13 ;  /* 0x0000000de2e27c20 */ /* 0x000fe20008400000 */
[----:B------:R-:W-:Y:S02]  /*10d00*/  ISETP.GE.AND P2, PT, R44, 0x9, PT ;  /* 0x000000092c00780c */ /* 0x000fe40003f46270 */
[C---:B------:R-:W-:Y:S02]  /*10d10*/  ISETP.LT.OR P0, PT, R43.reuse, 0x1, !P3 ;  /* 0x000000012b00780c */ /* 0x040fe40005f01670 */
[----:B------:R-:W-:Y:S02]  /*10d20*/  ISETP.LT.OR P6, PT, R43, 0x2, !P3 ;  /* 0x000000022b00780c */ /* 0x000fe40005fc1670 */
[----:B------:R-:W-:Y:S02]  /*10d30*/  F2FP.SATFINITE.E4M3.F32.PACK_AB_MERGE_C R227, RZ, R227, RZ ;  /* 0x000000e3ffe3723e */ /* 0x000fe400048070ff */
[----:B------:R-:W-:-:S02]  /*10d40*/  F2FP.SATFINITE.E4M3.F32.PACK_AB_MERGE_C R33, RZ, R226, RZ ;  /* 0x000000e2ff21723e */ /* 0x000fc400048070ff */
[C---:B------:R-:W-:Y:S02]  /*10d50*/  ISETP.LT.OR P1, PT, R43.reuse, 0x2, !P2 ;  /* 0x000000022b00780c */ /* 0x040fe40005721670 */
[----:B------:R-:W-:-:S03]  /*10d60*/  ISETP.LT.OR P5, PT, R43, 0x9, !P3 ;  /* 0x000000092b00780c */ /* 0x000fc60005fa1670 */
[----:B------:R-:W-:Y:S01]  /*10d70*/  @!P0 STG.E.U8 desc[UR40][R24.64], R227 ;  /* 0x000000e318008986 */ /* 0x000fe2000c101128 */
[----:B------:R-:W-:Y:S01]  /*10d80*/  ISETP.LT.OR P0, PT, R43, 0x1, !P2 ;  /* 0x000000012b00780c */ /* 0x000fe20005701670 */
[----:B------:R-:W-:Y:S01]  /*10d90*/  FMUL R225, R225, UR13 ;  /* 0x0000000de1e17c20 */ /* 0x000fe20008400000 */
[----:B------:R-:W-:Y:S01]  /*10da0*/  FMUL R224, R224, UR13 ;  /* 0x0000000de0e07c20 */ /* 0x000fe20008400000 */
[----:B------:R-:W-:Y:S01]  /*10db0*/  FMUL R223, R223, UR13 ;  /* 0x0000000ddfdf7c20 */ /* 0x000fe20008400000 */
[----:B------:R0:W-:Y:S01]  /*10dc0*/  @!P6 STG.E.U8 desc[UR40][R24.64+0x1], R33 ;  /* 0x000001211800e986 */ /* 0x0001e2000c101128 */
[----:B------:R-:W-:Y:S01]  /*10dd0*/  ISETP.LT.OR P6, PT, R43, 0xa, !P3 ;  /* 0x0000000a2b00780c */ /* 0x000fe20005fc1670 */
[----:B------:R-:W-:Y:S01]  /*10de0*/  FMUL R222, R222, UR13 ;  /* 0x0000000ddede7c20 */ /* 0x000fe20008400000 */
[----:B------:R-:W-:Y:S02]  /*10df0*/  F2FP.SATFINITE.E4M3.F32.PACK_AB_MERGE_C R225, RZ, R225, RZ ;  /* 0x000000e1ffe1723e */ /* 0x000fe400048070ff */
[----:B------:R-:W-:-:S02]  /*10e00*/  F2FP.SATFINITE.E4M3.F32.PACK_AB_MERGE_C R35, RZ, R224, RZ ;  /* 0x000000e0ff23723e */ /* 0x000fc400048070ff */
[----:B------:R-:W-:Y:S01]  /*10e10*/  F2FP.SATFINITE.E4M3.F32.PACK_AB_MERGE_C R223, RZ, R223, RZ ;  /* 0x000000dfffdf723e */ /* 0x000fe200048070ff */
[----:B------:R-:W-:Y:S01]  /*10e20*/  FMUL R221, R221, UR13 ;  /* 0x0000000ddddd7c20 */ /* 0x000fe20008400000 */
[----:B------:R-:W-:Y:S01]  /*10e30*/  @!P0 STG.E.U8 desc[UR40][R26.64], R225 ;  /* 0x000000e11a008986 */ /* 0x000fe2000c101128 */
[----:B------:R-:W-:Y:S02]  /*10e40*/  F2FP.SATFINITE.E4M3.F32.PACK_AB_MERGE_C R37, RZ, R222, RZ ;  /* 0x000000deff25723e */ /* 0x000fe400048070ff */
[C---:B------:R-:W-:Y:S01]  /*10e50*/  ISETP.LT.OR P0, PT, R43.reuse, 0x9, !P2 ;  /* 0x000000092b00780c */ /* 0x040fe20005701670 */
[----:B------:R1:W-:Y:S01]  /*10e60*/  @!P1 STG.E.U8 desc[UR40][R26.64+0x1], R35 ;  /* 0x000001231a009986 */ /* 0x0003e2000c101128 */
[----:B------:R-:W-:-:S03]  /*10e70*/  ISETP.LT.OR P1, PT, R43, 0xa, !P2 ;  /* 0x0000000a2b00780c */ /* 0x000fc60005721670 */
[----:B------:R-:W-:Y:S01]  /*10e80*/  @!P5 STG.E.U8 desc[UR40][R24.64+0x8], R223 ;  /* 0x000008df1800d986 */ /* 0x000fe2000c101128 */
[----:B------:R-:W-:Y:S01]  /*10e90*/  ISETP.LT.OR P5, PT, R43, 0x11, !P3 ;  /* 0x000000112b00780c */ /* 0x000fe20005fa1670 */
[----:B------:R-:W-:Y:S01]  /*10ea0*/  FMUL R220, R220, UR13 ;  /* 0x0000000ddcdc7c20 */ /* 0x000fe20008400000 */
[----:B------:R-:W-:Y:S01]  /*10eb0*/  FMUL R219, R219, UR13 ;  /* 0x0000000ddbdb7c20 */ /* 0x000fe20008400000 */
[----:B------:R-:W-:Y:S01]  /*10ec0*/  @!P6 STG.E.U8 desc[UR40][R24.64+0x9], R37 ;  /* 0x000009251800e986 */ /* 0x000fe2000c101128 */
[----:B------:R-:W-:Y:S01]  /*10ed0*/  ISETP.LT.OR P6, PT, R43, 0x12, !P3 ;  /* 0x000000122b00780c */ /* 0x000fe20005fc1670 */
[----:B------:R-:W-:Y:S01]  /*10ee0*/  FMUL R218, R218, UR13 ;  /* 0x0000000ddada7c20 */ /* 0x000fe20008400000 */
[----:B------:R-:W-:Y:S01]  /*10ef0*/  F2FP.SATFINITE.E4M3.F32.PACK_AB_MERGE_C R221, RZ, R221, RZ ;  /* 0x000000ddffdd723e */ /* 0x000fe200048070ff */
[----:B------:R-:W-:Y:S01]  /*10f00*/  FMUL R217, R217, UR13 ;  /* 0x0000000dd9d97c20 */ /* 0x000fe20008400000 */
[----:B0-----:R-:W-:Y:S01]  /*10f10*/  F2FP.SATFINITE.E4M3.F32.PACK_AB_MERGE_C R33, RZ, R220, RZ ;  /* 0x000000dcff21723e */ /* 0x001fe200048070ff */
[----:B------:R-:W-:Y:S01]  /*10f20*/  FMUL R216, R216, UR13 ;  /* 0x0000000dd8d87c20 */ /* 0x000fe20008400000 */
[----:B------:R-:W-:Y:S01]  /*10f30*/  F2FP.SATFINITE.E4M3.F32.PACK_AB_MERGE_C R219, RZ, R219, RZ ;  /* 0x000000dbffdb723e */ /* 0x000fe200048070ff */
[----:B------:R-:W-:Y:S01]  /*10f40*/  @!P0 STG.E.U8 desc[UR40][R26.64+0x8], R221 ;  /* 0x000008dd1a008986 */ /* 0x000fe2000c101128 */
[----:B-1----:R-:W-:-:S03]  /*10f50*/  F2FP.SATFINITE.E4M3.F32.PACK_AB_MERGE_C R35, RZ, R218, RZ ;  /* 0x000000daff23723e */ /* 0x002fc600048070ff */
[----:B------:R0:W-:Y:S01]  /*10f60*/  @!P1 STG.E.U8 desc[UR40][R26.64+0x9], R33 ;  /* 0x000009211a009986 */ /* 0x0001e2000c101128 */
[----:B------:R-:W-:-:S03]  /*10f70*/  ISETP.LT.OR P1, PT, R43, 0x11, !P2 ;  /* 0x000000112b00780c */ /* 0x000fc60005721670 */
[----:B------:R-:W-:Y:S01]  /*10f80*/  @!P5 STG.E.U8 desc[UR40][R24.64+0x10], R219 ;  /* 0x000010db1800d986 */ /* 0x000fe2000c101128 */
[C---:B------:R-:W-:Y:S02]  /*10f90*/  ISETP.LT.OR P5, PT, R43.reuse, 0x12, !P2 ;  /* 0x000000122b00780c */ /* 0x040fe400057a1670 */
[----:B------:R-:W-:Y:S01]  /*10fa0*/  ISETP.LT.OR P0, PT, R43, 0x19, !P3 ;  /* 0x000000192b00780c */ /* 0x000fe20005f01670 */
[----:B------:R-:W-:Y:S01]  /*10fb0*/  @!P6 STG.E.U8 desc[UR40][R24.64+0x11], R35 ;  /* 0x000011231800e986 */ /* 0x000fe2000c101128 */
[----:B------:R-:W-:Y:S01]  /*10fc0*/  FMUL R215, R215, UR13 ;  /* 0x0000000dd7d77c20 */ /* 0x000fe20008400000 */
        /* <DEDUP_REMOVED lines=8> */
[----:B------:R-:W-:-:S03]  /*11050*/  F2FP.SATFINITE.E4M3.F32.PACK_AB_MERGE_C R37, RZ, R214, RZ ;  /* 0x000000d6ff25723e */ /* 0x000fc600048070ff */
[----:B------:R0:W-:Y:S01]  /*11060*/  @!P5 STG.E.U8 desc[UR40][R26.64+0x11], R33 ;  /* 0x000011211a00d986 */ /* 0x0001e2000c101128 */
[----:B------:R-:W-:-:S03]  /*11070*/  ISETP.GE.AND P1, PT, R44, 0x81, PT ;  /* 0x000000812c00780c */ /* 0x000fc60003f26270 */
[----:B------:R-:W-:Y:S01]  /*11080*/  @!P0 STG.E.U8 desc[UR40][R24.64+0x18], R215 ;  /* 0x000018d718008986 */ /* 0x000fe2000c101128 */
[C---:B------:R-:W-:Y:S02]  /*11090*/  ISETP.LT.OR P0, PT, R43.reuse, 0x1a, !P2 ;  /* 0x0000001a2b00780c */ /* 0x040fe40005701670 */
[C---:B------:R-:W-:Y:S01]  /*110a0*/  ISETP.LT.OR P5, PT, R43.reuse, 0x19, !P2 ;  /* 0x000000192b00780c */ /* 0x040fe200057a1670 */
[----:B------:R1:W-:Y:S01]  /*110b0*/  @!P6 STG.E.U8 desc[UR40][R24.64+0x19], R37 ;  /* 0x000019251800e986 */ /* 0x0003e2000c101128 */
[----:B------:R-:W-:Y:S01]  /*110c0*/  ISETP.LT.OR P6, PT, R43, 0x1, !P1 ;  /* 0x000000012b00780c */ /* 0x000fe20004fc1670 */
[----:B------:R-:W-:Y:S01]  /*110d0*/  FMUL R211, R211, UR13 ;  /* 0x0000000dd3d37c20 */ /* 0x000fe20008400000 */
[----:B0-----:R-:W-:Y:S01]  /*110e0*/  F2FP.SATFINITE.E4M3.F32.PACK_AB_MERGE_C R33, RZ, R212, RZ ;  /* 0x000000d4ff21723e */ /* 0x001fe200048070ff */
[----:B------:R-:W-:Y:S01]  /*110f0*/  FMUL R210, R210, UR13 ;  /* 0x0000000dd2d27c20 */ /* 0x000fe20008400000 */
[----:B------:R-:W-:Y:S01]  /*11100*/  F2FP.SATFINITE.E4M3.F32.PACK_AB_MERGE_C R213, RZ, R213, RZ ;  /* 0x000000d5ffd5723e */ /* 0x000fe200048070ff */
[----:B------:R-:W-:Y:S01]  /*11110*/  FMUL R209, R209, UR13 ;  /* 0x0000000dd1d17c20 */ /* 0x000fe20008400000 */
[----:B------:R-:W-:Y:S01]  /*11120*/  F2FP.SATFINITE.E4M3.F32.PACK_AB_MERGE_C R211, RZ, R211, RZ ;  /* 0x000000d3ffd3723e */ /* 0x000fe200048070ff */
[----:B------:R-:W-:-:S02]  /*11130*/  FMUL R208, R208, UR13 ;  /* 0x0000000dd0d07c20 */ /* 0x000fc40008400000 */
[----:B------:R0:W-:Y:S01]  /*11140*/  @!P0 STG.E.U8 desc[UR40][R26.64+0x19], R33 ;  /* 0x000019211a008986 */ /* 0x0001e2000c101128 */
[----:B------:R-:W-:-:S03]  /*11150*/  ISETP.GE.AND P0, PT, R44, 0x89, PT ;  /* 0x000000892c00780c */ /* 0x000fc60003f06270 */
[----:B------:R-:W-:Y:S01]  /*11160*/  @!P5 STG.E.U8 desc[UR40][R26.64+0x18], R213 ;  /* 0x000018d51a00d986 */ /* 0x000fe2000c101128 */
[----:B------:R-:W-:-:S03]  /*11170*/  ISETP.LT.OR P5, PT, R43, 0x2, !P1 ;  /* 0x000000022b00780c */ /* 0x000fc60004fa1670 */
[----:B------:R-:W-:Y:S01]  /*11180*/  @!P6 STG.E.U8 desc[UR40][R28.64], R211 ;  /* 0x000000d31c00e986 */ /* 0x000fe2000c101128 */
[----:B------:R-:W-:Y:S02]  /*11190*/  ISETP.LT.OR P6, PT, R43, 0x1, !P0 ;  /* 0x000000012b00780c */ /* 0x000fe400047c1670 */
[----:B------:R-:W-:Y:S01]  /*111a0*/  F2FP.SATFINITE.E4M3.F32.PACK_AB_MERGE_C R35, RZ, R210, RZ ;  /* 0x000000d2ff23723e */ /* 0x000fe200048070ff */
[----:B------:R-:W-:Y:S01]  /*111b0*/  FMUL R207, R207, UR13 ;  /* 0x0000000dcfcf7c20 */ /* 0x000fe20008400000 */
[----:B------:R-:W-:Y:S01]  /*111c0*/  F2FP.SATFINITE.E4M3.F32.PACK_AB_MERGE_C R209, RZ, R209, RZ ;  /* 0x000000d1ffd1723e */ /* 0x000fe200048070ff */
[----:B------:R-:W-:Y:S01]  /*111d0*/  FMUL R206, R206, UR13 ;  /* 0x0000000dcece7c20 */ /* 0x000fe20008400000 */
[----:B------:R-:W-:Y:S01]  /*111e0*/  FMUL R205, R205, UR13 ;  /* 0x0000000dcdcd7c20 */ /* 0x000fe20008400000 */
[----:B------:R-:W2:Y:S04]  /*111f0*/  LDL.LU R227, [R1+0x14] ;  /* 0x0000140001e37983 */ /* 0x000ea80000300800 */
[----:B------:R3:W-:Y:S01]  /*11200*/  @!P5 STG.E.U8 desc[UR40][R28.64+0x1], R35 ;  /* 0x000001231c00d986 */ /* 0x0007e2000c101128 */
[----:B------:R-:W-:-:S03]  /*11210*/  ISETP.LT.OR P5, PT, R43, 0x2, !P0 ;  /* 0x000000022b00780c */ /* 0x000fc600047a1670 */
[----:B------:R-:W-:Y:S01]  /*11220*/  @!P6 STG.E.U8 desc[UR40][R30.64], R209 ;  /* 0x000000d11e00e986 */ /* 0x000fe2000c101128 */
[C---:B------:R-:W-:Y:S02]  /*11230*/  ISETP.LT.OR P6, PT, R43.reuse, 0x9, !P1 ;  /* 0x000000092b00780c */ /* 0x040fe40004fc1670 */
[----:B-1----:R-:W-:Y:S01]  /*11240*/  F2FP.SATFINITE.E4M3.F32.PACK_AB_MERGE_C R37, RZ, R208, RZ ;  /* 0x000000d0ff25723e */ /* 0x002fe200048070ff */
[----:B------:R-:W4:Y:S01]  /*11250*/  LDL.LU R226, [R1+0x10] ;  /* 0x0000100001e27983 */ /* 0x000f220000300800 */
[----:B------:R-:W-:Y:S02]  /*11260*/  F2FP.SATFINITE.E4M3.F32.PACK_AB_MERGE_C R207, RZ, R207, RZ ;  /* 0x000000cfffcf723e */ /* 0x000fe400048070ff */
[----:B0-----:R-:W-:Y:S01]  /*11270*/  F2FP.SATFINITE.E4M3.F32.PACK_AB_MERGE_C R33, RZ, R206, RZ ;  /* 0x000000ceff21723e */ /* 0x001fe200048070ff */
[----:B------:R-:W2:Y:S04]  /*11280*/  LDL.LU R224, [R1+0xc] ;  /* 0x00000c0001e07983 */ /* 0x000ea80000300800 */
[----:B------:R-:W-:Y:S01]  /*11290*/  @!P5 STG.E.U8 desc[UR40][R30.64+0x1], R37 ;  /* 0x000001251e00d986 */ /* 0x000fe2000c101128 */
[----:B------:R-:W-:-:S03]  /*112a0*/  ISETP.LT.OR P5, PT, R43, 0xa, !P1 ;  /* 0x0000000a2b00780c */ /* 0x000fc60004fa1670 */
[----:B------:R-:W-:Y:S01]  /*112b0*/  @!P6 STG.E.U8 desc[UR40][R28.64+0x8], R207 ;  /* 0x000008cf1c00e986 */ /* 0x000fe2000c101128 */
[----:B------:R-:W-:Y:S02]  /*112c0*/  ISETP.LT.OR P6, PT, R43, 0x9, !P0 ;  /* 0x000000092b00780c */ /* 0x000fe400047c1670 */
[----:B------:R-:W-:Y:S01]  /*112d0*/  F2FP.SATFINITE.E4M3.F32.PACK_AB_MERGE_C R205, RZ, R205, RZ ;  /* 0x000000cdffcd723e */ /* 0x000fe200048070ff */
[----:B------:R-:W4:Y:S04]  /*112e0*/  LDL.LU R225, [R1+0x8] ;  /* 0x0000080001e17983 */ /* 0x000f280000300800 */
[----:B------:R-:W2:Y:S04]  /*112f0*/  LDL.LU R223, [R1] ;  /* 0x0000000001df7983 */ /* 0x000ea80000300800 */
[----:B------:R-:W4:Y:S04]  /*11300*/  LDL.LU R222, [R1+0x18] ;  /* 0x0000180001de7983 */ /* 0x000f280000300800 */
[----:B------:R-:W4:Y:S01]  /*11310*/  LDL.LU R220, [R1+0x4] ;  /* 0x0000040001dc7983 */ /* 0x000f220000300800 */
[----:B------:R-:W-:Y:S01]  /*11320*/  FMUL R204, R204, UR13 ;  /* 0x0000000dcccc7c20 */ /* 0x000fe20008400000 */
[----:B------:R-:W-:Y:S01]  /*11330*/  FMUL R203, R203, UR13 ;  /* 0x0000000dcbcb7c20 */ /* 0x000fe20008400000 */
[----:B------:R-:W-:Y:S01]  /*11340*/  FMUL R202, R202, UR13 ;  /* 0x0000000dcaca7c20 */ /* 0x000fe20008400000 */
[----:B------:R0:W-:Y:S01]  /*11350*/  @!P5 STG.E.U8 desc[UR40][R28.64+0x9], R33 ;  /* 0x000009211c00d986 */ /* 0x0001e2000c101128 */
[----:B------:R-:W-:Y:S01]  /*11360*/  ISETP.LT.OR P5, PT, R43, 0xa, !P0 ;  /* 0x0000000a2b00780c */ /* 0x000fe200047a1670 */
[----:B------:R-:W-:Y:S01]  /*11370*/  FMUL R201, R201, UR13 ;  /* 0x0000000dc9c97c20 */ /* 0x000fe20008400000 */
[----:B---3--:R-:W-:Y:S01]  /*11380*/  F2FP.SATFINITE.E4M3.F32.PACK_AB_MERGE_C R35, RZ, R204, RZ ;  /* 0x000000ccff23723e */ /* 0x008fe200048070ff */
[----:B------:R-:W-:Y:S01]  /*11390*/  @!P6 STG.E.U8 desc[UR40][R30.64+0x8], R205 ;  /* 0x000008cd1e00e986 */ /* 0x000fe2000c101128 */
[----:B------:R-:W-:Y:S01]  /*113a0*/  ISETP.LT.OR P6, PT, R43, 0x11, !P1 ;  /* 0x000000112b00780c */ /* 0x000fe20004fc1670 */
[----:B------:R-:W-:Y:S01]  /*113b0*/  FMUL R200, R200, UR13 ;  /* 0x0000000dc8c87c20 */ /* 0x000fe20008400000 */
[----:B------:R-:W-:Y:S01]  /*113c0*/  F2FP.SATFINITE.E4M3.F32.PACK_AB_MERGE_C R203, RZ, R203, RZ ;  /* 0x000000cbffcb723e */ /* 0x000fe200048070ff */
[----:B------:R-:W-:Y:S01]  /*113d0*/  FMUL R199, R199, UR13 ;  /* 0x0000000dc7c77c20 */ /* 0x000fe20008400000 */
[----:B------:R-:W-:Y:S01]  /*113e0*/  F2FP.SATFINITE.E4M3.F32.PACK_AB_MERGE_C R201, RZ, R201, RZ ;  /* 0x000000c9ffc9723e */ /* 0x000fe200048070ff */
[----:B------:R-:W-:Y:S01]  /*113f0*/  FMUL R198, R198, UR13 ;  /* 0x0000000dc6c67c20 */ /* 0x000fe20008400000 */
[----:B------:R-:W-:Y:S01]  /*11400*/  FMUL R197, R197, UR13 ;  /* 0x0000000dc5c57c20 */ /* 0x000fe20008400000 */
[----:B0-----:R-:W-:Y:S01]  /*11410*/  F2FP.SATFINITE.E4M3.F32.PACK_AB_MERGE_C R33, RZ, R202, RZ ;  /* 0x000000caff21723e */ /* 0x001fe200048070ff */
[----:B------:R-:W-:Y:S01]  /*11420*/  FMUL R196, R196, UR13 ;  /* 0x0000000dc4c47c20 */ /* 0x000fe20008400000 */
[----:B------:R0:W-:Y:S01]  /*11430*/  @!P5 STG.E.U8 desc[UR40][R30.64+0x9], R35 ;  /* 0x000009231e00d986 */ /* 0x0001e2000c101128 */
[----:B------:R-:W-:Y:S01]  /*11440*/  ISETP.LT.OR P5, PT, R43, 0x12, !P1 ;  /* 0x000000122b00780c */ /* 0x000fe20004fa1670 */
[----:B------:R-:W-:Y:S01]  /*11450*/  FMUL R195, R195, UR13 ;  /* 0x0000000dc3c37c20 */ /* 0x000fe20008400000 */
[----:B------:R-:W-:Y:S01]  /*11460*/  F2FP.SATFINITE.E4M3.F32.PACK_AB_MERGE_C R199, RZ, R199, RZ ;  /* 0x000000c7ffc7723e */ /* 0x000fe200048070ff */
        /* <DEDUP_REMOVED lines=74> */
[----:B-----5:R-:W-:Y:S01]  /*11910*/  FMUL R3, R3, UR13 ;  /* 0x0000000d03037c20 */ /* 0x020fe20008400000 */
[----:B------:R-:W-:Y:S01]  /*11920*/  F2FP.SATFINITE.E4M3.F32.PACK_AB_MERGE_C R5, RZ, R5, RZ ;  /* 0x00000005ff05723e */ /* 0x000fe200048070ff */
[----:B------:R-:W-:Y:S01]  /*11930*/  FMUL R2, R2, UR13 ;  /* 0x0000000d02027c20 */ /* 0x000fe20008400000 */
[----:B------:R-:W-:Y:S01]  /*11940*/  FMUL R0, R0, UR13 ;  /* 0x0000000d00007c20 */ /* 0x000fe20008400000 */
[----:B0-----:R-:W-:-:S02]  /*11950*/  F2FP.SATFINITE.E4M3.F32.PACK_AB_MERGE_C R33, RZ, R190, RZ ;  /* 0x000000beff21723e */ /* 0x001fc400048070ff */
[----:B------:R0:W-:Y:S01]  /*11960*/  @!P5 STG.E.U8 desc[UR40][R26.64+0x21], R35 ;  /* 0x000021231a00d986 */ /* 0x0001e2000c101128 */
[C---:B------:R-:W-:Y:S02]  /*11970*/  ISETP.LT.OR P5, PT, R43.reuse, 0x2a, !P3 ;  /* 0x0000002a2b00780c */ /* 0x040fe40005fa1670 */
[----:B------:R-:W-:Y:S01]  /*11980*/  F2FP.SATFINITE.E4M3.F32.PACK_AB_MERGE_C R3, RZ, R3, RZ ;  /* 0x00000003ff03723e */ /* 0x000fe200048070ff */
[----:B------:R-:W-:Y:S01]  /*11990*/  @!P6 STG.E.U8 desc[UR40][R24.64+0x28], R191 ;  /* 0x000028bf1800e986 */ /* 0x000fe2000c101128 */
[----:B------:R-:W-:Y:S02]  /*119a0*/  ISETP.LT.OR P6, PT, R43, 0x29, !P2 ;  /* 0x000000292b00780c */ /* 0x000fe400057c1670 */
[----:B0-----:R-:W-:-:S07]  /*119b0*/  F2FP.SATFINITE.E4M3.F32.PACK_AB_MERGE_C R35, RZ, R188, RZ ;  /* 0x000000bcff23723e */ /* 0x001fce00048070ff */
[----:B------:R0:W-:Y:S01]  /*119c0*/  @!P5 STG.E.U8 desc[UR40][R24.64+0x29], R33 ;  /* 0x000029211800d986 */ /* 0x0001e2000c101128 */
[----:B------:R-:W-:-:S03]  /*119d0*/  ISETP.LT.OR P5, PT, R43, 0x2a, !P2 ;  /* 0x0000002a2b00780c */ /* 0x000fc600057a1670 */
        /* <DEDUP_REMOVED lines=15> */
[----:B------:R1:W-:Y:S01]  /*11ad0*/  @!P6 STG.E.U8 desc[UR40][R24.64+0x38], R23 ;  /* 0x000038171800e986 */ /* 0x0003e2000c101128 */
[----:B------:R-:W-:Y:S02]  /*11ae0*/  ISETP.LT.OR P6, PT, R43, 0x39, !P2 ;  /* 0x000000392b00780c */ /* 0x000fe400057c1670 */
[----:B0-----:R-:W-:-:S07]  /*11af0*/  F2FP.SATFINITE.E4M3.F32.PACK_AB_MERGE_C R35, RZ, R20, RZ ;  /* 0x00000014ff23723e */ /* 0x001fce00048070ff */
[----:B------:R-:W-:Y:S01]  /*11b00*/  @!P5 STG.E.U8 desc[UR40][R24.64+0x39], R33 ;  /* 0x000039211800d986 */ /* 0x000fe2000c101128 */
[C---:B------:R-:W-:Y:S02]  /*11b10*/  ISETP.LT.OR P5, PT, R43.reuse, 0x3a, !P2 ;  /* 0x0000003a2b00780c */ /* 0x040fe400057a1670 */
[----:B-1----:R-:W-:Y:S01]  /*11b20*/  F2FP.SATFINITE.E4M3.F32.PACK_AB_MERGE_C R23, RZ, R18, RZ ;  /* 0x00000012ff17723e */ /* 0x002fe200048070ff */
[----:B------:R0:W-:Y:S01]  /*11b30*/  @!P6 STG.E.U8 desc[UR40][R26.64+0x38], R21 ;  /* 0x000038151a00e986 */ /* 0x0001e2000c101128 */
[----:B------:R-:W-:-:S09]  /*11b40*/  ISETP.LT.OR P6, PT, R43, 0x21, !P1 ;  /* 0x000000212b00780c */ /* 0x000fd20004fc1670 */
[----:B------:R-:W-:Y:S01]  /*11b50*/  @!P5 STG.E.U8 desc[UR40][R26.64+0x39], R35 ;  /* 0x000039231a00d986 */ /* 0x000fe2000c101128 */
[C---:B------:R-:W-:Y:S02]  /*11b60*/  ISETP.LT.OR P5, PT, R43.reuse, 0x22, !P1 ;  /* 0x000000222b00780c */ /* 0x040fe40004fa1670 */
[----:B0-----:R-:W-:Y:S01]  /*11b70*/  F2FP.SATFINITE.E4M3.F32.PACK_AB_MERGE_C R21, RZ, R16, RZ ;  /* 0x00000010ff15723e */ /* 0x001fe200048070ff */
        /* <DEDUP_REMOVED lines=36> */
[----:B------:R-:W-:Y:S01]  /*11dc0*/  ISETP.LT.OR P6, PT, R43, 0x41, !P3 ;  /* 0x000000412b00780c */ /* 0x000fe20005fc1670 */
[----:B--2---:R-:W-:Y:S02]  /*11dd0*/  FMUL R2, R223, UR13 ;  /* 0x0000000ddf027c20 */ /* 0x004fe40008400000 */
[----:B------:R-:W2:Y:S06]  /*11de0*/  LDL.LU R223, [R1+0x1c] ;  /* 0x00001c0001df7983 */ /* 0x000eac0000300800 */
[----:B------:R1:W-:Y:S01]  /*11df0*/  @!P5 STG.E.U8 desc[UR40][R30.64+0x39], R9 ;  /* 0x000039091e00d986 */ /* 0x0003e2000c101128 */
[----:B------:R-:W-:-:S03]  /*11e00*/  ISETP.LT.OR P5, PT, R43, 0x42, !P3 ;  /* 0x000000422b00780c */ /* 0x000fc60005fa1670 */
[----:B------:R3:W-:Y:S01]  /*11e10*/  @!P6 STG.E.U8 desc[UR40][R24.64+0x40], R3 ;  /* 0x000040031800e986 */ /* 0x0007e2000c101128 */
[----:B------:R-:W-:Y:S02]  /*11e20*/  ISETP.LT.OR P6, PT, R43, 0x41, !P2 ;  /* 0x000000412b00780c */ /* 0x000fe400057c1670 */
[----:B0-----:R-:W-:Y:S01]  /*11e30*/  F2FP.SATFINITE.E4M3.F32.PACK_AB_MERGE_C R5, RZ, R0, RZ ;  /* 0x00000000ff05723e */ /* 0x001fe200048070ff */
[----:B----4-:R-:W-:Y:S02]  /*11e40*/  FMUL R0, R220, UR13 ;  /* 0x0000000ddc007c20 */ /* 0x010fe40008400000 */
[----:B------:R-:W4:Y:S01]  /*11e50*/  LDL.LU R220, [R1+0x20] ;  /* 0x0000200001dc7983 */ /* 0x000f220000300800 */
[----:B-1----:R-:W-:Y:S01]  /*11e60*/  F2FP.SATFINITE.E4M3.F32.PACK_AB_MERGE_C R9, RZ, R2, RZ ;  /* 0x00000002ff09723e */ /* 0x002fe200048070ff */
[----:B------:R-:W-:Y:S02]  /*11e70*/  FMUL R2, R225, UR13 ;  /* 0x0000000de1027c20 */ /* 0x000fe40008400000 */
[----:B------:R0:W-:Y:S01]  /*11e80*/  @!P5 STG.E.U8 desc[UR40][R24.64+0x41], R7 ;  /* 0x000041071800d986 */ /* 0x0001e2000c101128 */
[----:B------:R-:W-:-:S02]  /*11e90*/  ISETP.LT.OR P5, PT, R43, 0x42, !P2 ;  /* 0x000000422b00780c */ /* 0x000fc400057a1670 */
[----:B---3--:R-:W-:Y:S01]  /*11ea0*/  F2FP.SATFINITE.E4M3.F32.PACK_AB_MERGE_C R3, RZ, R0, RZ ;  /* 0x00000000ff03723e */ /* 0x008fe200048070ff */
[----:B------:R-:W3:Y:S01]  /*11eb0*/  LDL.LU R225, [R1+0x24] ;  /* 0x0000240001e17983 */ /* 0x000ee20000300800 */
[----:B------:R-:W-:-:S03]  /*11ec0*/  FMUL R0, R224, UR13 ;  /* 0x0000000de0007c20 */ /* 0x000fc60008400000 */
[----:B------:R-:W3:Y:S04]  /*11ed0*/  LDL.LU R224, [R1+0x28] ;  /* 0x0000280001e07983 */ /* 0x000ee80000300800 */
[----:B------:R1:W-:Y:S01]  /*11ee0*/  @!P6 STG.E.U8 desc[UR40][R26.64+0x40], R5 ;  /* 0x000040051a00e986 */ /* 0x0003e2000c101128 */
[----:B0-----:R-:W-:Y:S01]  /*11ef0*/  F2FP.SATFINITE.E4M3.F32.PACK_AB_MERGE_C R7, RZ, R2, RZ ;  /* 0x00000002ff07723e */ /* 0x001fe200048070ff */
[----:B------:R-:W-:Y:S02]  /*11f00*/  FMUL R2, R226, UR13 ;  /* 0x0000000de2027c20 */ /* 0x000fe40008400000 */
[----:B------:R-:W3:Y:S01]  /*11f10*/  LDL.LU R226, [R1+0x2c] ;  /* 0x00002c0001e27983 */ /* 0x000ee20000300800 */
[----:B-1----:R-:W-:Y:S01]  /*11f20*/  F2FP.SATFINITE.E4M3.F32.PACK_AB_MERGE_C R5, RZ, R0, RZ ;  /* 0x00000000ff05723e */ /* 0x002fe200048070ff */
[----:B------:R-:W-:-:S02]  /*11f30*/  FMUL R0, R227, UR13 ;  /* 0x0000000de3007c20 */ /* 0x000fc40008400000 */
[----:B------:R-:W3:Y:S01]  /*11f40*/  LDL.LU R227, [R1+0x30] ;  /* 0x0000300001e37983 */ /* 0x000ee20000300800 */
[----:B------:R-:W-:-:S03]  /*11f50*/  ISETP.LT.OR P6, PT, R43, 0x49, !P3 ;  /* 0x000000492b00780c */ /* 0x000fc60005fc1670 */
[----:B------:R0:W-:Y:S01]  /*11f60*/  @!P5 STG.E.U8 desc[UR40][R26.64+0x41], R9 ;  /* 0x000041091a00d986 */ /* 0x0001e2000c101128 */
[----:B------:R-:W-:-:S09]  /*11f70*/  ISETP.LT.OR P5, PT, R43, 0x4a, !P3 ;  /* 0x0000004a2b00780c */ /* 0x000fd20005fa1670 */
[----:B------:R1:W-:Y:S01]  /*11f80*/  @!P6 STG.E.U8 desc[UR40][R24.64+0x48], R3 ;  /* 0x000048031800e986 */ /* 0x0003e2000c101128 */
[----:B------:R-:W-:-:S03]  /*11f90*/  ISETP.LT.OR P6, PT, R43, 0x49, !P2 ;  /* 0x000000492b00780c */ /* 0x000fc600057c1670 */
[----:B------:R1:W-:Y:S01]  /*11fa0*/  @!P5 STG.E.U8 desc[UR40][R24.64+0x49], R7 ;  /* 0x000049071800d986 */ /* 0x0003e2000c101128 */
[C---:B------:R-:W-:Y:S02]  /*11fb0*/  ISETP.LT.OR P5, PT, R43.reuse, 0x4a, !P2 ;  /* 0x0000004a2b00780c */ /* 0x040fe400057a1670 */
[----:B0-----:R-:W-:Y:S01]  /*11fc0*/  F2FP.SATFINITE.E4M3.F32.PACK_AB_MERGE_C R9, RZ, R2, RZ ;  /* 0x00000002ff09723e */ /* 0x001fe200048070ff */
[----:B------:R-:W-:Y:S02]  /*11fd0*/  FMUL R2, R222, UR13 ;  /* 0x0000000dde027c20 */ /* 0x000fe40008400000 */
[----:B------:R-:W3:Y:S04]  /*11fe0*/  LDL.LU R222, [R1+0x34] ;  /* 0x0000340001de7983 */ /* 0x000ee80000300800 */
[----:B------:R0:W-:Y:S01]  /*11ff0*/  @!P6 STG.E.U8 desc[UR40][R26.64+0x48], R5 ;  /* 0x000048051a00e986 */ /* 0x0001e2000c101128 */
[----:B------:R-:W-:-:S03]  /*12000*/  ISETP.LT.OR P6, PT, R43, 0x51, !P3 ;  /* 0x000000512b00780c */ /* 0x000fc60005fc1670 */
[----:B------:R4:W-:Y:S01]  /*12010*/  @!P5 STG.E.U8 desc[UR40][R26.64+0x49], R9 ;  /* 0x000049091a00d986 */ /* 0x0009e2000c101128 */
[----:B------:R-:W-:Y:S02]  /*12020*/  ISETP.LT.OR P5, PT, R43, 0x52, !P3 ;  /* 0x000000522b00780c */ /* 0x000fe40005fa1670 */
[----:B-1----:R-:W-:Y:S02]  /*12030*/  F2FP.SATFINITE.E4M3.F32.PACK_AB_MERGE_C R3, RZ, R0, RZ ;  /* 0x00000000ff03723e */ /* 0x002fe400048070ff */
[----:B------:R-:W-:-:S05]  /*12040*/  F2FP.SATFINITE.E4M3.F32.PACK_AB_MERGE_C R7, RZ, R2, RZ ;  /* 0x00000002ff07723e */ /* 0x000fca00048070ff */
[----:B------:R1:W-:Y:S04]  /*12050*/  @!P6 STG.E.U8 desc[UR40][R24.64+0x50], R3 ;  /* 0x000050031800e986 */ /* 0x0003e8000c101128 */
[----:B------:R1:W-:Y:S01]  /*12060*/  @!P5 STG.E.U8 desc[UR40][R24.64+0x51], R7 ;  /* 0x000051071800d986 */ /* 0x0003e2000c101128 */
[----:B--2---:R-:W-:-:S03]  /*12070*/  FMUL R0, R223, UR13 ;  /* 0x0000000ddf007c20 */ /* 0x004fc60008400000 */
[----:B------:R-:W2:Y:S02]  /*12080*/  LDL.LU R223, [R1+0x38] ;  /* 0x0000380001df7983 */ /* 0x000ea40000300800 */
[----:B0-----:R-:W-:Y:S01]  /*12090*/  F2FP.SATFINITE.E4M3.F32.PACK_AB_MERGE_C R5, RZ, R0, RZ ;  /* 0x00000000ff05723e */ /* 0x001fe200048070ff */
[----:B----4-:R-:W-:Y:S02]  /*120a0*/  FMUL R2, R220, UR13 ;  /* 0x0000000ddc027c20 */ /* 0x010fe40008400000 */
[----:B------:R-:W4:Y:S03]  /*120b0*/  LDL.LU R220, [R1+0x3c] ;  /* 0x00003c0001dc7983 */ /* 0x000f260000300800 */
[----:B------:R-:W-:Y:S01]  /*120c0*/  F2FP.SATFINITE.E4M3.F32.PACK_AB_MERGE_C R9, RZ, R2, RZ ;  /* 0x00000002ff09723e */ /* 0x000fe200048070ff */
[----:B---3--:R-:W-:Y:S02]  /*120d0*/  FMUL R0, R225, UR13 ;  /* 0x0000000de1007c20 */ /* 0x008fe40008400000 */
[----:B------:R-:W3:Y:S01]  /*120e0*/  LDL.LU R225, [R1+0x40] ;  /* 0x0000400001e17983 */ /* 0x000ee20000300800 */
[----:B------:R-:W-:-:S03]  /*120f0*/  FMUL R2, R224, UR13 ;  /* 0x0000000de0027c20 */ /* 0x000fc60008400000 */
[----:B------:R-:W3:Y:S01]  /*12100*/  LDL.LU R224, [R1+0x44] ;  /* 0x0000440001e07983 */ /* 0x000ee20000300800 */
[----:B-1----:R-:W-:Y:S02]  /*12110*/  F2FP.SATFINITE.E4M3.F32.PACK_AB_MERGE_C R3, RZ, R0, RZ ;  /* 0x00000000ff03723e */ /* 0x002fe400048070ff */
[----:B------:R-:W-:Y:S01]  /*12120*/  F2FP.SATFINITE.E4M3.F32.PACK_AB_MERGE_C R7, RZ, R2, RZ ;  /* 0x00000002ff07723e */ /* 0x000fe200048070ff */
[----:B------:R-:W-:Y:S02]  /*12130*/  FMUL R0, R226, UR13 ;  /* 0x0000000de2007c20 */ /* 0x000fe40008400000 */
[----:B------:R-:W3:Y:S01]  /*12140*/  LDL.LU R226, [R1+0x48] ;  /* 0x0000480001e27983 */ /* 0x000ee20000300800 */
[----:B------:R-:W-:-:S03]  /*12150*/  FMUL R2, R227, UR13 ;  /* 0x0000000de3027c20 */ /* 0x000fc60008400000 */
[----:B------:R-:W3:Y:S01]  /*12160*/  LDL.LU R227, [R1+0x4c] ;  /* 0x00004c0001e37983 */ /* 0x000ee20000300800 */
[C---:B------:R-:W-:Y:S02]  /*12170*/  ISETP.LT.OR P6, PT, R43.reuse, 0x51, !P2 ;  /* 0x000000512b00780c */ /* 0x040fe400057c1670 */
[----:B------:R-:W-:-:S11]  /*12180*/  ISETP.LT.OR P5, PT, R43, 0x52, !P2 ;  /* 0x000000522b00780c */ /* 0x000fd600057a1670 */
[----:B------:R0:W-:Y:S01]  /*12190*/  @!P6 STG.E.U8 desc[UR40][R26.64+0x50], R5 ;  /* 0x000050051a00e986 */ /* 0x0001e2000c101128 */
[----:B------:R-:W-:-:S03]  /*121a0*/  ISETP.LT.OR P6, PT, R43, 0x59, !P3 ;  /* 0x000000592b00780c */ /* 0x000fc60005fc1670 */
[----:B------:R1:W-:Y:S01]  /*121b0*/  @!P5 STG.E.U8 desc[UR40][R26.64+0x51], R9 ;  /* 0x000051091a00d986 */ /* 0x0003e2000c101128 */
[----:B------:R-:W-:-:S09]  /*121c0*/  ISETP.LT.OR P5, PT, R43, 0x5a, !P3 ;  /* 0x0000005a2b00780c */ /* 0x000fd20005fa1670 */
[----:B------:R1:W-:Y:S01]  /*121d0*/  @!P6 STG.E.U8 desc[UR40][R24.64+0x58], R3 ;  /* 0x000058031800e986 */ /* 0x0003e2000c101128 */
[C---:B------:R-:W-:Y:S02]  /*121e0*/  ISETP.LT.OR P6, PT, R43.reuse, 0x59, !P2 ;  /* 0x000000592b00780c */ /* 0x040fe400057c1670 */
[----:B0-----:R-:W-:Y:S01]  /*121f0*/  F2FP.SATFINITE.E4M3.F32.PACK_AB_MERGE_C R5, RZ, R0, RZ ;  /* 0x00000000ff05723e */ /* 0x001fe200048070ff */
[----:B------:R-:W-:Y:S01]  /*12200*/  FMUL R0, R222, UR13 ;  /* 0x0000000dde007c20 */ /* 0x000fe20008400000 */
[----:B------:R0:W-:Y:S01]  /*12210*/  @!P5 STG.E.U8 desc[UR40][R24.64+0x59], R7 ;  /* 0x000059071800d986 */ /* 0x0001e2000c101128 */
[----:B------:R-:W-:-:S03]  /*12220*/  ISETP.LT.OR P5, PT, R43, 0x5a, !P2 ;  /* 0x0000005a2b00780c */ /* 0x000fc600057a1670 */
[----:B------:R-:W3:Y:S01]  /*12230*/  LDL.LU R222, [R1+0x50] ;  /* 0x0000500001de7983 */ /* 0x000ee20000300800 */
[----:B-1----:R-:W-:-:S04]  /*12240*/  F2FP.SATFINITE.E4M3.F32.PACK_AB_MERGE_C R9, RZ, R2, RZ ;  /* 0x00000002ff09723e */ /* 0x002fc800048070ff */
[----:B------:R1:W-:Y:S01]  /*12250*/  @!P6 STG.E.U8 desc[UR40][R26.64+0x58], R5 ;  /* 0x000058051a00e986 */ /* 0x0003e2000c101128 */
[----:B------:R-:W-:Y:S02]  /*12260*/  ISETP.LT.OR P6, PT, R43, 0x41, !P1 ;  /* 0x000000412b00780c */ /* 0x000fe40004fc1670 */
[----:B------:R-:W-:Y:S02]  /*12270*/  F2FP.SATFINITE.E4M3.F32.PACK_AB_MERGE_C R3, RZ, R0, RZ ;  /* 0x00000000ff03723e */ /* 0x000fe400048070ff */
[----:B------:R3:W-:Y:S09]  /*12280*/  @!P5 STG.E.U8 desc[UR40][R26.64+0x59], R9 ;  /* 0x000059091a00d986 */ /* 0x0007f2000c101128 */
[----:B------:R3:W-:Y:S01]  /*12290*/  @!P6 STG.E.U8 desc[UR40][R28.64+0x40], R3 ;  /* 0x000040031c00e986 */ /* 0x0007e2000c101128 */
[----:B--2---:R-:W-:-:S03]  /*122a0*/  FMUL R2, R223, UR13 ;  /* 0x0000000ddf027c20 */ /* 0x004fc60008400000 */
[----:B------:R-:W2:Y:S02]  /*122b0*/  LDL.LU R223, [R1+0x54] ;  /* 0x0000540001df7983 */ /* 0x000ea40000300800 */
[----:B0-----:R-:W-:Y:S01]  /*122c0*/  F2FP.SATFINITE.E4M3.F32.PACK_AB_MERGE_C R7, RZ, R2, RZ ;  /* 0x00000002ff07723e */ /* 0x001fe200048070ff */
[----:B----4-:R-:W-:Y:S02]  /*122d0*/  FMUL R0, R220, UR13 ;  /* 0x0000000ddc007c20 */ /* 0x010fe40008400000 */
[----:B------:R-:W4:Y:S03]  /*122e0*/  LDL.LU R220, [R1+0x58] ;  /* 0x0000580001dc7983 */ /* 0x000f260000300800 */
[----:B-1----:R-:W-:Y:S01]  /*122f0*/  F2FP.SATFINITE.E4M3.F32.PACK_AB_MERGE_C R5, RZ, R0, RZ ;  /* 0x00000000ff05723e */ /* 0x002fe200048070ff */
[----:B---3--:R-:W-:Y:S02]  /*12300*/  FMUL R2, R225, UR13 ;  /* 0x0000000de1027c20 */ /* 0x008fe40008400000 */
[----:B------:R-:W3:Y:S01]  /*12310*/  LDL.LU R225, [R1+0x5c] ;  /* 0x00005c0001e17983 */ /* 0x000ee20000300800 */
[----:B------:R-:W-:-:S03]  /*12320*/  FMUL R0, R224, UR13 ;  /* 0x0000000de0007c20 */ /* 0x000fc60008400000 */
[----:B------:R-:W3:Y:S01]  /*12330*/  LDL.LU R224, [R1+0x60] ;  /* 0x0000600001e07983 */ /* 0x000ee20000300800 */
[----:B------:R-:W-:Y:S02]  /*12340*/  F2FP.SATFINITE.E4M3.F32.PACK_AB_MERGE_C R9, RZ, R2, RZ ;  /* 0x00000002ff09723e */ /* 0x000fe400048070ff */
        /* <DEDUP_REMOVED lines=14> */
[----:B------:R0:W-:Y:S01]  /*12430*/  @!P6 STG.E.U8 desc[UR40][R28.64+0x48], R3 ;  /* 0x000048031c00e986 */ /* 0x0001e2000c101128 */
[----:B------:R-:W-:Y:S01]  /*12440*/  ISETP.LT.OR P6, PT, R43, 0x49, !P0 ;  /* 0x000000492b00780c */ /* 0x000fe200047c1670 */
[----:B------:R-:W-:Y:S02]  /*12450*/  FMUL R2, R222, UR13 ;  /* 0x0000000dde027c20 */ /* 0x000fe40008400000 */
[----:B------:R-:W3:Y:S01]  /*12460*/  LDL.LU R222, [R1+0x6c] ;  /* 0x00006c0001de7983 */ /* 0x000ee20000300800 */
[----:B-1----:R-:W-:-:S05]  /*12470*/  F2FP.SATFINITE.E4M3.F32.PACK_AB_MERGE_C R5, RZ, R0, RZ ;  /* 0x00000000ff05723e */ /* 0x002fca00048070ff */
[----:B------:R1:W-:Y:S01]  /*12480*/  @!P5 STG.E.U8 desc[UR40][R28.64+0x49], R7 ;  /* 0x000049071c00d986 */ /* 0x0003e2000c101128 */
[----:B------:R-:W-:Y:S02]  /*12490*/  ISETP.LT.OR P5, PT, R43, 0x4a, !P0 ;  /* 0x0000004a2b00780c */ /* 0x000fe400047a1670 */
[----:B------:R-:W-:Y:S01]  /*124a0*/  F2FP.SATFINITE.E4M3.F32.PACK_AB_MERGE_C R9, RZ, R2, RZ ;  /* 0x00000002ff09723e */ /* 0x000fe200048070ff */
[----:B------:R3:W-:Y:S10]  /*124b0*/  @!P6 STG.E.U8 desc[UR40][R30.64+0x48], R5 ;  /* 0x000048051e00e986 */ /* 0x0007f4000c101128 */
        /* <DEDUP_REMOVED lines=212> */
[----:B------:R-:W2:Y:S04]  /*13200*/  LDL.LU R223, [R1+0x118] ;  /* 0x0001180001df7983 */ /* 0x000ea80000300800 */
[----:B------:R-:W2:Y:S01]  /*13210*/  LDL.LU R218, [R1+0x11c] ;  /* 0x00011c0001da7983 */ /* 0x000ea20000300800 */
[----:B0-----:R-:W-:Y:S01]  /*13220*/  F2FP.SATFINITE.E4M3.F32.PACK_AB_MERGE_C R5, RZ, R0, RZ ;  /* 0x00000000ff05723e */ /* 0x001fe200048070ff */
[----:B----4-:R-:W-:-:S05]  /*13230*/  FMUL R2, R220, UR13 ;  /* 0x0000000ddc027c20 */ /* 0x010fca0008400000 */
[----:B-1----:R-:W-:Y:S01]  /*13240*/  F2FP.SATFINITE.E4M3.F32.PACK_AB_MERGE_C R9, RZ, R2, RZ ;  /* 0x00000002ff09723e */ /* 0x002fe200048070ff */
[----:B---3--:R-:W-:Y:S02]  /*13250*/  FMUL R0, R225, UR13 ;  /* 0x0000000de1007c20 */ /* 0x008fe40008400000 */
[----:B------:R-:W3:Y:S01]  /*13260*/  LDL.LU R225, [R1+0x120] ;  /* 0x0001200001e17983 */ /* 0x000ee20000300800 */
[----:B------:R-:W-:-:S03]  /*13270*/  FMUL R2, R224, UR13 ;  /* 0x0000000de0027c20 */ /* 0x000fc60008400000 */
[----:B------:R-:W4:Y:S01]  /*13280*/  LDL.LU R224, [R1+0x124] ;  /* 0x0001240001e07983 */ /* 0x000f220000300800 */
[----:B------:R-:W-:Y:S02]  /*13290*/  F2FP.SATFINITE.E4M3.F32.PACK_AB_MERGE_C R3, RZ, R0, RZ ;  /* 0x00000000ff03723e */ /* 0x000fe400048070ff */
[----:B------:R-:W-:Y:S01]  /*132a0*/  F2FP.SATFINITE.E4M3.F32.PACK_AB_MERGE_C R7, RZ, R2, RZ ;  /* 0x00000002ff07723e */ /* 0x000fe200048070ff */
[----:B------:R-:W-:Y:S02]  /*132b0*/  FMUL R0, R226, UR13 ;  /* 0x0000000de2007c20 */ /* 0x000fe40008400000 */
[----:B------:R-:W4:Y:S01]  /*132c0*/  LDL.LU R226, [R1+0x128] ;  /* 0x0001280001e27983 */ /* 0x000f220000300800 */
[----:B------:R-:W-:-:S03]  /*132d0*/  FMUL R2, R227, UR13 ;  /* 0x0000000de3027c20 */ /* 0x000fc60008400000 */
[----:B------:R-:W4:Y:S01]  /*132e0*/  LDL.LU R227, [R1+0x12c] ;  /* 0x00012c0001e37983 */ /* 0x000f220000300800 */
[C---:B------:R-:W-:Y:S02]  /*132f0*/  ISETP.LT.OR P5, PT, R43.reuse, 0x82, !P2 ;  /* 0x000000822b00780c */ /* 0x040fe400057a1670 */
[C---:B------:R-:W-:Y:S01]  /*13300*/  ISETP.LT.OR P6, PT, R43.reuse, 0x81, !P2 ;  /* 0x000000812b00780c */ /* 0x040fe200057c1670 */
[----:B------:R-:W4:Y:S04]  /*13310*/  LDL.LU R221, [R1+0x130] ;  /* 0x0001300001dd7983 */ /* 0x000f280000300800 */
[----:B------:R-:W4:Y:S06]  /*13320*/  LDL.LU R220, [R1+0x134] ;  /* 0x0001340001dc7983 */ /* 0x000f2c0000300800 */
[----:B------:R0:W-:Y:S01]  /*13330*/  @!P5 STG.E.U8 desc[UR40][R26.64+0x81], R9 ;  /* 0x000081091a00d986 */ /* 0x0001e2000c101128 */
[----:B------:R-:W-:-:S03]  /*13340*/  ISETP.LT.OR P5, PT, R43, 0x8a, !P3 ;  /* 0x0000008a2b00780c */ /* 0x000fc60005fa1670 */
[----:B------:R1:W-:Y:S01]  /*13350*/  @!P6 STG.E.U8 desc[UR40][R26.64+0x80], R5 ;  /* 0x000080051a00e986 */ /* 0x0003e2000c101128 */
[----:B------:R-:W-:-:S09]  /*13360*/  ISETP.LT.OR P6, PT, R43, 0x89, !P3 ;  /* 0x000000892b00780c */ /* 0x000fd20005fc1670 */
[----:B------:R-:W-:Y:S01]  /*13370*/  @!P5 STG.E.U8 desc[UR40][R24.64+0x89], R7 ;  /* 0x000089071800d986 */ /* 0x000fe2000c101128 */
[C---:B------:R-:W-:Y:S02]  /*13380*/  ISETP.LT.OR P5, PT, R43.reuse, 0x8a, !P2 ;  /* 0x0000008a2b00780c */ /* 0x040fe400057a1670 */
[----:B0-----:R-:W-:Y:S01]  /*13390*/  F2FP.SATFINITE.E4M3.F32.PACK_AB_MERGE_C R9, RZ, R2, RZ ;  /* 0x00000002ff09723e */ /* 0x001fe200048070ff */
[----:B------:R0:W-:Y:S01]  /*133a0*/  @!P6 STG.E.U8 desc[UR40][R24.64+0x88], R3 ;  /* 0x000088031800e986 */ /* 0x0001e2000c101128 */
[C---:B------:R-:W-:Y:S02]  /*133b0*/  ISETP.LT.OR P6, PT, R43.reuse, 0x89, !P2 ;  /* 0x000000892b00780c */ /* 0x040fe400057c1670 */
[----:B-1----:R-:W-:Y:S01]  /*133c0*/  F2FP.SATFINITE.E4M3.F32.PACK_AB_MERGE_C R5, RZ, R0, RZ ;  /* 0x00000000ff05723e */ /* 0x002fe200048070ff */
[----:B------:R-:W-:Y:S02]  /*133d0*/  FMUL R0, R222, UR13 ;  /* 0x0000000dde007c20 */ /* 0x000fe40008400000 */
[----:B------:R-:W4:Y:S04]  /*133e0*/  LDL.LU R222, [R1+0x138] ;  /* 0x0001380001de7983 */ /* 0x000f280000300800 */
[----:B------:R-:W-:Y:S01]  /*133f0*/  @!P5 STG.E.U8 desc[UR40][R26.64+0x89], R9 ;  /* 0x000089091a00d986 */ /* 0x000fe2000c101128 */
[----:B------:R-:W-:-:S02]  /*13400*/  ISETP.LT.OR P5, PT, R43, 0x92, !P3 ;  /* 0x000000922b00780c */ /* 0x000fc40005fa1670 */
[----:B0-----:R-:W-:Y:S01]  /*13410*/  F2FP.SATFINITE.E4M3.F32.PACK_AB_MERGE_C R3, RZ, R0, RZ ;  /* 0x00000000ff03723e */ /* 0x001fe200048070ff */
[----:B------:R0:W-:Y:S01]  /*13420*/  @!P6 STG.E.U8 desc[UR40][R26.64+0x88], R5 ;  /* 0x000088051a00e986 */ /* 0x0001e2000c101128 */
[----:B--2---:R-:W-:-:S03]  /*13430*/  FMUL R2, R223, UR13 ;  /* 0x0000000ddf027c20 */ /* 0x004fc60008400000 */
[----:B------:R-:W2:Y:S01]  /*13440*/  LDL.LU R223, [R1+0x13c] ;  /* 0x00013c0001df7983 */ /* 0x000ea20000300800 */
[----:B------:R-:W-:Y:S01]  /*13450*/  FMUL R0, R218, UR13 ;  /* 0x0000000dda007c20 */ /* 0x000fe20008400000 */
[----:B------:R-:W-:-:S04]  /*13460*/  F2FP.SATFINITE.E4M3.F32.PACK_AB_MERGE_C R7, RZ, R2, RZ ;  /* 0x00000002ff07723e */ /* 0x000fc800048070ff */
[----:B0-----:R-:W-:Y:S01]  /*13470*/  F2FP.SATFINITE.E4M3.F32.PACK_AB_MERGE_C R5, RZ, R0, RZ ;  /* 0x00000000ff05723e */ /* 0x001fe200048070ff */
[----:B------:R0:W-:Y:S01]  /*13480*/  @!P5 STG.E.U8 desc[UR40][R24.64+0x91], R7 ;  /* 0x000091071800d986 */ /* 0x0001e2000c101128 */
[----:B---3--:R-:W-:-:S03]  /*13490*/  FMUL R2, R225, UR13 ;  /* 0x0000000de1027c20 */ /* 0x008fc60008400000 */
[----:B------:R-:W3:Y:S01]  /*134a0*/  LDL.LU R225, [R1+0x140] ;  /* 0x0001400001e17983 */ /* 0x000ee20000300800 */
[----:B----4-:R-:W-:Y:S01]  /*134b0*/  FMUL R0, R224, UR13 ;  /* 0x0000000de0007c20 */ /* 0x010fe20008400000 */
[----:B------:R-:W-:Y:S02]  /*134c0*/  F2FP.SATFINITE.E4M3.F32.PACK_AB_MERGE_C R9, RZ, R2, RZ ;  /* 0x00000002ff09723e */ /* 0x000fe400048070ff */
[----:B------:R-:W4:Y:S02]  /*134d0*/  LDL.LU R224, [R1+0x144] ;  /* 0x0001440001e07983 */ /* 0x000f240000300800 */
[----:B0-----:R-:W-:Y:S01]  /*134e0*/  F2FP.SATFINITE.E4M3.F32.PACK_AB_MERGE_C R7, RZ, R0, RZ ;  /* 0x00000000ff07723e */ /* 0x001fe200048070ff */
[----:B------:R-:W-:Y:S02]  /*134f0*/  FMUL R2, R226, UR13 ;  /* 0x0000000de2027c20 */ /* 0x000fe40008400000 */
[----:B------:R-:W4:Y:S01]  /*13500*/  LDL.LU R226, [R1+0x148] ;  /* 0x0001480001e27983 */ /* 0x000f220000300800 */
[----:B------:R-:W-:-:S03]  /*13510*/  FMUL R0, R227, UR13 ;  /* 0x0000000de3007c20 */ /* 0x000fc60008400000 */
[----:B------:R-:W4:Y:S01]  /*13520*/  LDL.LU R227, [R1+0x14c] ;  /* 0x00014c0001e37983 */ /* 0x000f220000300800 */
[C---:B------:R-:W-:Y:S02]  /*13530*/  ISETP.LT.OR P6, PT, R43.reuse, 0x91, !P3 ;  /* 0x000000912b00780c */ /* 0x040fe40005fc1670 */
[C---:B------:R-:W-:Y:S01]  /*13540*/  ISETP.LT.OR P5, PT, R43.reuse, 0x92, !P2 ;  /* 0x000000922b00780c */ /* 0x040fe200057a1670 */
[----:B------:R-:W4:Y:S10]  /*13550*/  LDL.LU R218, [R1+0x150] ;  /* 0x0001500001da7983 */ /* 0x000f340000300800 */
[----:B------:R-:W-:Y:S01]  /*13560*/  @!P6 STG.E.U8 desc[UR40][R24.64+0x90], R3 ;  /* 0x000090031800e986 */ /* 0x000fe2000c101128 */
[----:B------:R-:W-:-:S02]  /*13570*/  ISETP.LT.OR P6, PT, R43, 0x91, !P2 ;  /* 0x000000912b00780c */ /* 0x000fc400057c1670 */
[----:B------:R-:W-:Y:S01]  /*13580*/  F2FP.SATFINITE.E4M3.F32.PACK_AB_MERGE_C R11, RZ, R2, RZ ;  /* 0x00000002ff0b723e */ /* 0x000fe200048070ff */
[----:B------:R-:W-:Y:S01]  /*13590*/  @!P5 STG.E.U8 desc[UR40][R26.64+0x91], R9 ;  /* 0x000091091a00d986 */ /* 0x000fe2000c101128 */
[----:B------:R-:W-:Y:S01]  /*135a0*/  FMUL R2, R220, UR13 ;  /* 0x0000000ddc027c20 */ /* 0x000fe20008400000 */
[----:B------:R-:W-:-:S08]  /*135b0*/  ISETP.LT.OR P5, PT, R43, 0x99, !P2 ;  /* 0x000000992b00780c */ /* 0x000fd000057a1670 */
[----:B------:R0:W-:Y:S01]  /*135c0*/  @!P6 STG.E.U8 desc[UR40][R26.64+0x90], R5 ;  /* 0x000090051a00e986 */ /* 0x0001e2000c101128 */
[C---:B------:R-:W-:Y:S02]  /*135d0*/  ISETP.LT.OR P6, PT, R43.reuse, 0x99, !P3 ;  /* 0x000000992b00780c */ /* 0x040fe40005fc1670 */
[----:B------:R-:W-:Y:S02]  /*135e0*/  ISETP.LT.OR P3, PT, R43, 0x9a, !P3 ;  /* 0x0000009a2b00780c */ /* 0x000fe40005f61670 */
[----:B0-----:R-:W-:Y:S01]  /*135f0*/  F2FP.SATFINITE.E4M3.F32.PACK_AB_MERGE_C R5, RZ, R0, RZ ;  /* 0x00000000ff05723e */ /* 0x001fe200048070ff */
[----:B------:R-:W-:Y:S02]  /*13600*/  FMUL R0, R221, UR13 ;  /* 0x0000000ddd007c20 */ /* 0x000fe40008400000 */
[----:B------:R-:W4:Y:S04]  /*13610*/  LDL.LU R221, [R1+0x154] ;  /* 0x0001540001dd7983 */ /* 0x000f280000300800 */
[----:B------:R-:W4:Y:S01]  /*13620*/  LDL.LU R220, [R1+0x158] ;  /* 0x0001580001dc7983 */ /* 0x000f220000300800 */
[----:B------:R-:W-:-:S03]  /*13630*/  FMUL R3, R222, UR13 ;  /* 0x0000000dde037c20 */ /* 0x000fc60008400000 */
[----:B------:R0:W-:Y:S04]  /*13640*/  @!P6 STG.E.U8 desc[UR40][R24.64+0x98], R7 ;  /* 0x000098071800e986 */ /* 0x0001e8000c101128 */
[----:B------:R-:W4:Y:S01]  /*13650*/  LDL.LU R222, [R1+0x15c] ;  /* 0x00015c0001de7983 */ /* 0x000f220000300800 */
[----:B------:R-:W-:-:S03]  /*13660*/  F2FP.SATFINITE.E4M3.F32.PACK_AB_MERGE_C R9, RZ, R2, RZ ;  /* 0x00000002ff09723e */ /* 0x000fc600048070ff */
[----:B------:R1:W-:Y:S01]  /*13670*/  @!P3 STG.E.U8 desc[UR40][R24.64+0x99], R11 ;  /* 0x0000990b1800b986 */ /* 0x0003e2000c101128 */
[----:B0-----:R-:W-:-:S03]  /*13680*/  F2FP.SATFINITE.E4M3.F32.PACK_AB_MERGE_C R7, RZ, R0, RZ ;  /* 0x00000000ff07723e */ /* 0x001fc600048070ff */
[----:B------:R0:W-:Y:S01]  /*13690*/  @!P5 STG.E.U8 desc[UR40][R26.64+0x98], R5 ;  /* 0x000098051a00d986 */ /* 0x0001e2000c101128 */
[----:B-1----:R-:W-:Y:S01]  /*136a0*/  F2FP.SATFINITE.E4M3.F32.PACK_AB_MERGE_C R11, RZ, R3, RZ ;  /* 0x00000003ff0b723e */ /* 0x002fe200048070ff */
[----:B--2---:R-:W-:Y:S02]  /*136b0*/  FMUL R4, R223, UR13 ;  /* 0x0000000ddf047c20 */ /* 0x004fe40008400000 */
[----:B------:R-:W2:Y:S01]  /*136c0*/  LDL.LU R223, [R1+0x160] ;  /* 0x0001600001df7983 */ /* 0x000ea20000300800 */
[----:B---3--:R-:W-:-:S03]  /*136d0*/  FMUL R0, R225, UR13 ;  /* 0x0000000de1007c20 */ /* 0x008fc60008400000 */
[----:B------:R-:W3:Y:S01]  /*136e0*/  LDL.LU R225, [R1+0x164] ;  /* 0x0001640001e17983 */ /* 0x000ee20000300800 */
[----:B----4-:R-:W-:Y:S01]  /*136f0*/  FMUL R2, R224, UR13 ;  /* 0x0000000de0027c20 */ /* 0x010fe20008400000 */
[----:B0-----:R-:W-:Y:S02]  /*13700*/  F2FP.SATFINITE.E4M3.F32.PACK_AB_MERGE_C R5, RZ, R0, RZ ;  /* 0x00000000ff05723e */ /* 0x001fe400048070ff */
[----:B------:R-:W4:Y:S01]  /*13710*/  LDL.LU R224, [R1+0x168] ;  /* 0x0001680001e07983 */ /* 0x000f220000300800 */
[----:B------:R-:W-:-:S03]  /*13720*/  FMUL R3, R226, UR13 ;  /* 0x0000000de2037c20 */ /* 0x000fc60008400000 */
[----:B------:R-:W4:Y:S01]  /*13730*/  LDL.LU R226, [R1+0x16c] ;  /* 0x00016c0001e27983 */ /* 0x000f220000300800 */
[----:B------:R-:W-:-:S03]  /*13740*/  FMUL R0, R227, UR13 ;  /* 0x0000000de3007c20 */ /* 0x000fc60008400000 */
[----:B------:R-:W4:Y:S01]  /*13750*/  LDL.LU R227, [R1+0x170] ;  /* 0x0001700001e37983 */ /* 0x000f220000300800 */
[C---:B------:R-:W-:Y:S02]  /*13760*/  ISETP.LT.OR P2, PT, R43.reuse, 0x9a, !P2 ;  /* 0x0000009a2b00780c */ /* 0x040fe40005741670 */
[C---:B------:R-:W-:Y:S02]  /*13770*/  ISETP.LT.OR P6, PT, R43.reuse, 0x81, !P1 ;  /* 0x000000812b00780c */ /* 0x040fe40004fc1670 */
[C---:B------:R-:W-:Y:S02]  /*13780*/  ISETP.LT.OR P3, PT, R43.reuse, 0x82, !P1 ;  /* 0x000000822b00780c */ /* 0x040fe40004f61670 */
[----:B------:R-:W-:-:S07]  /*13790*/  ISETP.LT.OR P5, PT, R43, 0x81, !P0 ;  /* 0x000000812b00780c */ /* 0x000fce00047a1670 */
[----:B------:R0:W-:Y:S01]  /*137a0*/  @!P2 STG.E.U8 desc[UR40][R26.64+0x99], R7 ;  /* 0x000099071a00a986 */ /* 0x0001e2000c101128 */
[----:B------:R-:W-:-:S03]  /*137b0*/  ISETP.LT.OR P2, PT, R43, 0x8a, !P1 ;  /* 0x0000008a2b00780c */ /* 0x000fc60004f41670 */
[----:B------:R1:W-:Y:S01]  /*137c0*/  @!P6 STG.E.U8 desc[UR40][R28.64+0x80], R9 ;  /* 0x000080091c00e986 */ /* 0x0003e2000c101128 */
[----:B------:R-:W-:-:S03]  /*137d0*/  ISETP.LT.OR P6, PT, R43, 0x82, !P0 ;  /* 0x000000822b00780c */ /* 0x000fc600047c1670 */
[----:B------:R1:W-:Y:S01]  /*137e0*/  @!P3 STG.E.U8 desc[UR40][R28.64+0x81], R11 ;  /* 0x0000810b1c00b986 */ /* 0x0003e2000c101128 */
[C---:B------:R-:W-:Y:S02]  /*137f0*/  ISETP.LT.OR P3, PT, R43.reuse, 0x89, !P1 ;  /* 0x000000892b00780c */ /* 0x040fe40004f61670 */
[----:B------:R-:W-:Y:S02]  /*13800*/  F2FP.SATFINITE.E4M3.F32.PACK_AB_MERGE_C R13, RZ, R4, RZ ;  /* 0x00000004ff0d723e */ /* 0x000fe400048070ff */
[----:B0-----:R-:W-:Y:S02]  /*13810*/  F2FP.SATFINITE.E4M3.F32.PACK_AB_MERGE_C R7, RZ, R2, RZ ;  /* 0x00000002ff07723e */ /* 0x001fe400048070ff */
[----:B-1----:R-:W-:Y:S01]  /*13820*/  F2FP.SATFINITE.E4M3.F32.PACK_AB_MERGE_C R9, RZ, R3, RZ ;  /* 0x00000003ff09723e */ /* 0x002fe200048070ff */
[----:B------:R-:W-:Y:S01]  /*13830*/  @!P5 STG.E.U8 desc[UR40][R30.64+0x80], R13 ;  /* 0x0000800d1e00d986 */ /* 0x000fe2000c101128 */
[----:B------:R-:W-:-:S03]  /*13840*/  ISETP.LT.OR P5, PT, R43, 0x89, !P0 ;  /* 0x000000892b00780c */ /* 0x000fc600047a1670 */
[----:B------:R0:W-:Y:S01]  /*13850*/  @!P6 STG.E.U8 desc[UR40][R30.64+0x81], R5 ;  /* 0x000081051e00e986 */ /* 0x0001e2000c101128 */
[----:B------:R-:W-:-:S03]  /*13860*/  ISETP.LT.OR P6, PT, R43, 0x8a, !P0 ;  /* 0x0000008a2b00780c */ /* 0x000fc600047c1670 */
[----:B------:R1:W-:Y:S01]  /*13870*/  @!P2 STG.E.U8 desc[UR40][R28.64+0x89], R9 ;  /* 0x000089091c00a986 */ /* 0x0003e2000c101128 */
[C---:B------:R-:W-:Y:S01]  /*13880*/  ISETP.LT.OR P2, PT, R43.reuse, 0x92, !P1 ;  /* 0x000000922b00780c */ /* 0x040fe20004f41670 */
[----:B------:R-:W-:Y:S02]  /*13890*/  FMUL R2, R218, UR13 ;  /* 0x0000000dda027c20 */ /* 0x000fe40008400000 */
[----:B------:R1:W-:Y:S01]  /*138a0*/  @!P3 STG.E.U8 desc[UR40][R28.64+0x88], R7 ;  /* 0x000088071c00b986 */ /* 0x0003e2000c101128 */
[----:B------:R-:W-:Y:S01]  /*138b0*/  ISETP.LT.OR P3, PT, R43, 0x91, !P1 ;  /* 0x000000912b00780c */ /* 0x000fe20004f61670 */
[----:B------:R-:W-:Y:S01]  /*138c0*/  FMUL R3, R220, UR13 ;  /* 0x0000000ddc037c20 */ /* 0x000fe20008400000 */
[----:B------:R-:W-:Y:S01]  /*138d0*/  F2FP.SATFINITE.E4M3.F32.PACK_AB_MERGE_C R11, RZ, R0, RZ ;  /* 0x00000000ff0b723e */ /* 0x000fe200048070ff */
[----:B------:R-:W-:Y:S01]  /*138e0*/  FMUL R0, R221, UR13 ;  /* 0x0000000ddd007c20 */ /* 0x000fe20008400000 */
[----:B0-----:R-:W-:Y:S02]  /*138f0*/  F2FP.SATFINITE.E4M3.F32.PACK_AB_MERGE_C R5, RZ, R2, RZ ;  /* 0x00000002ff05723e */ /* 0x001fe400048070ff */
[----:B-1----:R-:W-:Y:S01]  /*13900*/  F2FP.SATFINITE.E4M3.F32.PACK_AB_MERGE_C R9, RZ, R3, RZ ;  /* 0x00000003ff09723e */ /* 0x002fe200048070ff */
[----:B------:R-:W-:Y:S01]  /*13910*/  @!P5 STG.E.U8 desc[UR40][R30.64+0x88], R11 ;  /* 0x0000880b1e00d986 */ /* 0x000fe2000c101128 */
[----:B------:R-:W-:Y:S01]  /*13920*/  F2FP.SATFINITE.E4M3.F32.PACK_AB_MERGE_C R7, RZ, R0, RZ ;  /* 0x00000000ff07723e */ /* 0x000fe200048070ff */
[----:B------:R-:W-:-:S02]  /*13930*/  FMUL R0, R222, UR13 ;  /* 0x0000000dde007c20 */ /* 0x000fc40008400000 */
[----:B------:R-:W-:Y:S01]  /*13940*/  @!P6 STG.E.U8 desc[UR40][R30.64+0x89], R5 ;  /* 0x000089051e00e986 */ /* 0x000fe2000c101128 */
[C---:B------:R-:W-:Y:S02]  /*13950*/  ISETP.LT.OR P5, PT, R43.reuse, 0x91, !P0 ;  /* 0x000000912b00780c */ /* 0x040fe400047a1670 */
[C---:B------:R-:W-:Y:S01]  /*13960*/  ISETP.LT.OR P6, PT, R43.reuse, 0x92, !P0 ;  /* 0x000000922b00780c */ /* 0x040fe200047c1670 */
[----:B------:R-:W-:Y:S01]  /*13970*/  @!P2 STG.E.U8 desc[UR40][R28.64+0x91], R9 ;  /* 0x000091091c00a986 */ /* 0x000fe2000c101128 */
[C---:B------:R-:W-:Y:S02]  /*13980*/  ISETP.LT.OR P2, PT, R43.reuse, 0x99, !P1 ;  /* 0x000000992b00780c */ /* 0x040fe40004f41670 */
[C---:B------:R-:W-:Y:S01]  /*13990*/  ISETP.LT.OR P1, PT, R43.reuse, 0x9a, !P1 ;  /* 0x0000009a2b00780c */ /* 0x040fe20004f21670 */
[----:B------:R0:W-:Y:S01]  /*139a0*/  @!P3 STG.E.U8 desc[UR40][R28.64+0x90], R7 ;  /* 0x000090071c00b986 */ /* 0x0001e2000c101128 */
[----:B------:R-:W-:Y:S02]  /*139b0*/  ISETP.LT.OR P3, PT, R43, 0x99, !P0 ;  /* 0x000000992b00780c */ /* 0x000fe40004761670 */
[----:B------:R-:W-:-:S02]  /*139c0*/  F2FP.SATFINITE.E4M3.F32.PACK_AB_MERGE_C R13, RZ, R0, RZ ;  /* 0x00000000ff0d723e */ /* 0x000fc400048070ff */
[----:B------:R-:W-:-:S03]  /*139d0*/  ISETP.LT.OR P0, PT, R43, 0x9a, !P0 ;  /* 0x0000009a2b00780c */ /* 0x000fc60004701670 */
[----:B------:R1:W-:Y:S01]  /*139e0*/  @!P5 STG.E.U8 desc[UR40][R30.64+0x90], R13 ;  /* 0x0000900d1e00d986 */ /* 0x0003e2000c101128 */
[----:B--2---:R-:W-:-:S05]  /*139f0*/  FMUL R0, R223, UR13 ;  /* 0x0000000ddf007c20 */ /* 0x004fca0008400000 */
[----:B0-----:R-:W-:-:S05]  /*13a00*/  F2FP.SATFINITE.E4M3.F32.PACK_AB_MERGE_C R7, RZ, R0, RZ ;  /* 0x00000000ff07723e */ /* 0x001fca00048070ff */
[----:B------:R1:W-:Y:S01]  /*13a10*/  @!P6 STG.E.U8 desc[UR40][R30.64+0x91], R7 ;  /* 0x000091071e00e986 */ /* 0x0003e2000c101128 */
[----:B---3--:R-:W-:Y:S01]  /*13a20*/  FMUL R2, R225, UR13 ;  /* 0x0000000de1027c20 */ /* 0x008fe20008400000 */
[----:B----4-:R-:W-:-:S04]  /*13a30*/  FMUL R3, R224, UR13 ;  /* 0x0000000de0037c20 */ /* 0x010fc80008400000 */
[----:B------:R-:W-:Y:S01]  /*13a40*/  F2FP.SATFINITE.E4M3.F32.PACK_AB_MERGE_C R9, RZ, R2, RZ ;  /* 0x00000002ff09723e */ /* 0x000fe200048070ff */
[----:B------:R-:W-:Y:S01]  /*13a50*/  FMUL R4, R226, UR13 ;  /* 0x0000000de2047c20 */ /* 0x000fe20008400000 */
[----:B------:R-:W-:-:S04]  /*13a60*/  F2FP.SATFINITE.E4M3.F32.PACK_AB_MERGE_C R3, RZ, R3, RZ ;  /* 0x00000003ff03723e */ /* 0x000fc800048070ff */
[----:B------:R-:W-:Y:S01]  /*13a70*/  F2FP.SATFINITE.E4M3.F32.PACK_AB_MERGE_C R11, RZ, R4, RZ ;  /* 0x00000004ff0b723e */ /* 0x000fe200048070ff */
[----:B------:R-:W-:Y:S01]  /*13a80*/  FMUL R5, R227, UR13 ;  /* 0x0000000de3057c20 */ /* 0x000fe20008400000 */
[----:B------:R1:W-:Y:S04]  /*13a90*/  @!P2 STG.E.U8 desc[UR40][R28.64+0x98], R9 ;  /* 0x000098091c00a986 */ /* 0x0003e8000c101128 */
[----:B------:R-:W-:Y:S01]  /*13aa0*/  F2FP.SATFINITE.E4M3.F32.PACK_AB_MERGE_C R5, RZ, R5, RZ ;  /* 0x00000005ff05723e */ /* 0x000fe200048070ff */
[----:B------:R1:W-:Y:S04]  /*13ab0*/  @!P1 STG.E.U8 desc[UR40][R28.64+0x99], R3 ;  /* 0x000099031c009986 */ /* 0x0003e8000c101128 */
[----:B------:R1:W-:Y:S04]  /*13ac0*/  @!P3 STG.E.U8 desc[UR40][R30.64+0x98], R11 ;  /* 0x0000980b1e00b986 */ /* 0x0003e8000c101128 */
[----:B------:R1:W-:Y:S02]  /*13ad0*/  @!P0 STG.E.U8 desc[UR40][R30.64+0x99], R5 ;  /* 0x000099051e008986 */ /* 0x0003e4000c101128 */
.L_x_358:
[----:B------:R-:W-:Y:S05]  /*13ae0*/  BSYNC B0 ;  /* 0x0000000000007941 */ /* 0x000fea0003800000 */
.L_x_36:
[----:B01---5:R-:W2:Y:S04]  /*13af0*/  LDL.LU R3, [R1+0x17c] ;  /* 0x00017c0001037983 */ /* 0x023ea80000300800 */
[----:B------:R-:W2:Y:S01]  /*13b00*/  LDL.LU R2, [R1+0x180] ;  /* 0x0001800001027983 */ /* 0x000ea20000300800 */
[----:B------:R-:W-:Y:S01]  /*13b10*/  ULDC UR14, c[0x0][0xc] ;  /* 0x00000300000e7ab9 */ /* 0x000fe20000000800 */
[----:B------:R-:W-:Y:S01]  /*13b20*/  ULDC UR15, c[0x0][0x10] ;  /* 0x00000400000f7ab9 */ /* 0x000fe20000000800 */
[----:B------:R-:W2:Y:S01]  /*13b30*/  LDC R5, c[0x0][0x14] ;  /* 0x00000500ff057b82 */ /* 0x000ea20000000800 */
[----:B------:R-:W-:Y:S01]  /*13b40*/  UIMAD.WIDE.U32 UR14, UR14, UR15, URZ ;  /* 0x0000000f0e0e72a5 */ /* 0x000fe2000f8e003f */
[----:B------:R-:W-:-:S05]  /*13b50*/  PRMT R0, RZ, 0x7610, R0 ;  /* 0x00007610ff007816 */ /* 0x000fca0000000000 */
[----:B--2---:R-:W-:-:S04]  /*13b60*/  IMAD.WIDE.U32 R2, R5, UR14, R2 ;  /* 0x0000000e05027c25 */ /* 0x004fc8000f8e0002 */
[----:B------:R-:W-:Y:S01]  /*13b70*/  IMAD R5, R5, UR15, RZ ;  /* 0x0000000f05057c24 */ /* 0x000fe2000f8e02ff */
[----:B------:R-:W-:Y:S01]  /*13b80*/  ULDC.64 UR14, c[0x0][0x650] ;  /* 0x00019400000e7ab9 */ /* 0x000fe20000000a00 */
[----:B------:R-:W-:Y:S01]  /*13b90*/  IMAD.MOV.U32 R11, RZ, RZ, R2 ;  /* 0x000000ffff0b7224 */ /* 0x000fe200078e0002 */
[----:B------:R-:W-:Y:S01]  /*13ba0*/  ISETP.GE.U32.AND P0, PT, R2, UR14, PT ;  /* 0x0000000e02007c0c */ /* 0x000fe2000bf06070 */
[----:B------:R-:W-:Y:S01]  /*13bb0*/  IMAD.IADD R13, R3, 0x1, R5 ;  /* 0x00000001030d7824 */ /* 0x000fe200078e0205 */
[----:B------:R-:W-:Y:S01]  /*13bc0*/  UMOV UR14, 0xffffffff ;  /* 0xffffffff000e7882 */ /* 0x000fe20000000000 */
[----:B------:R-:W-:-:S03]  /*13bd0*/  IMAD.MOV.U32 R2, RZ, RZ, -0x1 ;  /* 0xffffffffff027424 */ /* 0x000fc600078e00ff */
[----:B------:R0:W-:Y:S01]  /*13be0*/  STL [R1+0x17c], R13 ;  /* 0x00017c0d01007387 */ /* 0x0001e20000100800 */
[----:B------:R-:W-:-:S03]  /*13bf0*/  ISETP.GE.U32.AND.EX P0, PT, R13, UR15, PT, P0 ;  /* 0x0000000f0d007c0c */ /* 0x000fc6000bf06100 */
[----:B------:R0:W-:Y:S04]  /*13c00*/  STL [R1+0x180], R11 ;  /* 0x0001800b01007387 */ /* 0x0001e80000100800 */
[----:B------:R0:W-:Y:S06]  /*13c10*/  STL [R1+0x184], R2 ;  /* 0x0001840201007387 */ /* 0x0001ec0000100800 */
[----:B------:R-:W-:Y:S05]  /*13c20*/  @P0 BRA `(.L_x_359) ;  /* 0x0000000400740947 */ /* 0x000fea0003800000 */
[----:B------:R-:W1:Y:S01]  /*13c30*/  S2R R8, SR_CTAID.X ;  /* 0x0000000000087919 */ /* 0x000e620000002500 */
[----:B------:R-:W-:Y:S01]  /*13c40*/  ULDC.64 UR20, c[0x0][0x628] ;  /* 0x00018a0000147ab9 */ /* 0x000fe20000000a00 */
[----:B------:R-:W2:Y:S01]  /*13c50*/  LDC R9, c[0x0][0x144] ;  /* 0x00005100ff097b82 */ /* 0x000ea20000000800 */
[----:B------:R-:W-:Y:S01]  /*13c60*/  ULDC UR6, c[0x0][0x150] ;  /* 0x0000540000067ab9 */ /* 0x000fe20000000800 */
[----:B------:R-:W0:Y:S01]  /*13c70*/  S2R R12, SR_CTAID.Y ;  /* 0x00000000000c7919 */ /* 0x000e220000002600 */
[----:B------:R-:W-:Y:S01]  /*13c80*/  ISETP.NE.U32.AND P0, PT, RZ, UR20, PT ;  /* 0x00000014ff007c0c */ /* 0x000fe2000bf05070 */
[----:B------:R-:W-:Y:S01]  /*13c90*/  ULDC UR12, c[0x0][0x630] ;  /* 0x00018c00000c7ab9 */ /* 0x000fe20000000800 */
[----:B------:R-:W-:Y:S02]  /*13ca0*/  R2UR UR18, R11 ;  /* 0x000000000b1272ca */ /* 0x000fe400000e0000 */
[----:B------:R-:W-:Y:S01]  /*13cb0*/  ISETP.NE.AND.EX P0, PT, RZ, UR21, PT, P0 ;  /* 0x00000015ff007c0c */ /* 0x000fe2000bf05300 */
[----:B------:R-:W0:Y:S01]  /*13cc0*/  LDC.64 R6, c[0x0][0x620] ;  /* 0x00018800ff067b82 */ /* 0x000e220000000a00 */
[----:B------:R-:W-:-:S02]  /*13cd0*/  R2UR UR19, R13 ;  /* 0x000000000d1372ca */ /* 0x000fc400000e0000 */
[----:B-1----:R-:W-:-:S05]  /*13ce0*/  I2FP.F32.U32 R0, R8 ;  /* 0x0000000800007245 */ /* 0x002fca0000201000 */
[----:B------:R-:W-:-:S06]  /*13cf0*/  FMUL R0, R0, UR6 ;  /* 0x0000000600007c20 */ /* 0x000fcc0008400000 */
[----:B------:R-:W1:Y:S01]  /*13d00*/  F2I.U32.TRUNC.NTZ R0, R0 ;  /* 0x0000000000007305 */ /* 0x000e62000020f000 */
        /* <DEDUP_REMOVED lines=13> */
.L_x_360:
[----:B------:R-:W-:Y:S01]  /*13de0*/  USHF.R.U64 UR14, UR18, UR12, UR19 ;  /* 0x0000000c120e7299 */ /* 0x000fe20008001213 */
[----:B------:R-:W5:Y:S01]  /*13df0*/  LDC.64 R20, c[0x0][0x640] ;  /* 0x00019000ff147b82 */ /* 0x000f620000000a00 */
[----:B------:R-:W-:Y:S01]  /*13e00*/  USHF.R.U32.HI UR6, URZ, UR12, UR19 ;  /* 0x0000000c3f067299 */ /* 0x000fe20008011613 */
[----:B-1----:R-:W-:Y:S02]  /*13e10*/  IMAD.MOV R10, RZ, RZ, -R0 ;  /* 0x000000ffff0a7224 */ /* 0x002fe400078e0a00 */
[----:B0-----:R-:W-:Y:S01]  /*13e20*/  IMAD.MOV.U32 R2, RZ, RZ, R11 ;  /* 0x000000ffff027224 */ /* 0x001fe200078e000b */
[----:B------:R-:W-:Y:S01]  /*13e30*/  IADD3 R5, P0, RZ, -UR14, RZ ;  /* 0x8000000eff057c10 */ /* 0x000fe2000ff1e0ff */
[----:B--2---:R-:W-:Y:S02]  /*13e40*/  IMAD R17, R9, R10, R8 ;  /* 0x0000000a09117224 */ /* 0x004fe400078e0208 */
[----:B------:R-:W0:Y:S02]  /*13e50*/  LDC R4, c[0x0][0x618] ;  /* 0x00018600ff047b82 */ /* 0x000e240000000800 */
[----:B------:R-:W-:Y:S01]  /*13e60*/  IMAD.X R3, RZ, RZ, ~UR6, P0 ;  /* 0x80000006ff037e24 */ /* 0x000fe200080e06ff */
[----:B------:R-:W-:-:S03]  /*13e70*/  ULDC UR6, c[0x0][0x154] ;  /* 0x0000550000067ab9 */ /* 0x000fc60000000800 */
[-C--:B------:R-:W-:Y:S02]  /*13e80*/  IMAD R0, R3, R6.reuse, RZ ;  /* 0x0000000603007224 */ /* 0x080fe400078e02ff */
[----:B------:R-:W1:Y:S01]  /*13e90*/  LDC R14, c[0x0][0x608] ;  /* 0x00018200ff0e7b82 */ /* 0x000e620000000800 */
[----:B------:R-:W-:Y:S02]  /*13ea0*/  IMAD.MOV.U32 R3, RZ, RZ, R13 ;  /* 0x000000ffff037224 */ /* 0x000fe400078e000d */
[----:B------:R-:W-:-:S05]  /*13eb0*/  IMAD.WIDE.U32 R2, R5, R6, R2 ;  /* 0x0000000605027225 */ /* 0x000fca00078e0002 */
[----:B------:R-:W2:Y:S01]  /*13ec0*/  LDC R18, c[0x0][0x658] ;  /* 0x00019600ff127b82 */ /* 0x000ea20000000800 */
[----:B------:R-:W-:Y:S01]  /*13ed0*/  IMAD R5, R5, R7, R0 ;  /* 0x0000000705057224 */ /* 0x000fe200078e0200 */
[----:B------:R-:W-:Y:S01]  /*13ee0*/  I2FP.F32.U32 R0, R12 ;  /* 0x0000000c00007245 */ /* 0x000fe20000201000 */
[----:B------:R-:W-:Y:S01]  /*13ef0*/  IMAD.MOV.U32 R7, RZ, RZ, 0x1 ;  /* 0x00000001ff077424 */ /* 0x000fe200078e00ff */
[----:B-----5:R-:W-:Y:S01]  /*13f00*/  ISETP.NE.U32.AND P0, PT, R20, RZ, PT ;  /* 0x000000ff1400720c */ /* 0x020fe20003f05070 */
[----:B------:R-:W-:Y:S02]  /*13f10*/  IMAD.IADD R3, R3, 0x1, R5 ;  /* 0x0000000103037824 */ /* 0x000fe400078e0205 */
[----:B------:R-:W-:Y:S01]  /*13f20*/  FMUL R0, R0, UR6 ;  /* 0x0000000600007c20 */ /* 0x000fe20008400000 */
[----:B------:R-:W3:Y:S01]  /*13f30*/  LDC R15, c[0x0][0x148] ;  /* 0x00005200ff0f7b82 */ /* 0x000ee20000000800 */
[----:B------:R-:W-:Y:S01]  /*13f40*/  ISETP.NE.AND.EX P0, PT, R21, RZ, PT, P0 ;  /* 0x000000ff1500720c */ /* 0x000fe20003f05300 */
[----:B------:R-:W-:Y:S01]  /*13f50*/  IMAD.MOV.U32 R5, RZ, RZ, -0x1 ;  /* 0xffffffffff057424 */ /* 0x000fe200078e00ff */
[-CC-:B0-----:R-:W-:Y:S01]  /*13f60*/  SHF.R.U64 R10, R2, R4.reuse, R3.reuse ;  /* 0x00000004020a7219 */ /* 0x181fe20000001203 */
[----:B------:R0:W0:Y:S01]  /*13f70*/  F2I.U32.TRUNC.NTZ R13, R0 ;  /* 0x00000000000d7305 */ /* 0x000022000020f000 */
[----:B------:R-:W-:-:S03]  /*13f80*/  SHF.R.U32.HI R3, RZ, R4, R3 ;  /* 0x00000004ff037219 */ /* 0x000fc60000011603 */
[----:B------:R-:W0:Y:S01]  /*13f90*/  LDC R16, c[0x0][0x600] ;  /* 0x00018000ff107b82 */ /* 0x000e220000000800 */
[-CC-:B-1----:R-:W-:Y:S02]  /*13fa0*/  SHF.R.U64 R8, R10, R14.reuse, R3.reuse ;  /* 0x0000000e0a087219 */ /* 0x182fe40000001203 */
[----:B------:R-:W-:-:S05]  /*13fb0*/  SHF.R.U32.HI R3, RZ, R14, R3 ;  /* 0x0000000eff037219 */ /* 0x000fca0000011603 */
[----:B------:R-:W1:Y:S01]  /*13fc0*/  LDC R22, c[0x0][0x648] ;  /* 0x00019200ff167b82 */ /* 0x000e620000000800 */
[-CC-:B--2---:R-:W-:Y:S02]  /*13fd0*/  SHF.R.U64 R11, R8, R18.reuse, R3.reuse ;  /* 0x00000012080b7219 */ /* 0x184fe40000001203 */
[-C--:B------:R-:W-:Y:S02]  /*13fe0*/  SHF.L.U32 R5, R5, R18.reuse, RZ ;  /* 0x0000001205057219 */ /* 0x080fe400000006ff */
[-C--:B------:R-:W-:Y:S01]  /*13ff0*/  SHF.R.U32.HI R3, RZ, R18.reuse, R3 ;  /* 0x00000012ff037219 */ /* 0x080fe20000011603 */
[----:B------:R-:W-:Y:S01]  /*14000*/  IMAD.MOV.U32 R2, RZ, RZ, R11 ;  /* 0x000000ffff027224 */ /* 0x000fe200078e000b */
[----:B------:R-:W-:Y:S01]  /*14010*/  SHF.L.U32 R42, R7, R18, RZ ;  /* 0x00000012072a7219 */ /* 0x000fe200000006ff */
[----:B------:R-:W2:Y:S01]  /*14020*/  LDC R23, c[0x0][0x638] ;  /* 0x00018e00ff177b82 */ /* 0x000ea20000000800 */
[----:B------:R-:W-:-:S07]  /*14030*/  LOP3.LUT R19, RZ, R5, RZ, 0x33, !PT ;  /* 0x00000005ff137212 */ /* 0x000fce00078e33ff */
[----:B------:R-:W0:Y:S01]  /*14040*/  LDC R24, c[0x0][0x610] ;  /* 0x00018400ff187b82 */ /* 0x000e220000000800 */
[----:B------:R-:W-:Y:S05]  /*14050*/  @!P0 BRA `(.L_x_361) ;  /* 0x0000000000288947 */ /* 0x000fea0003800000 */
[----:B0-----:R-:W0:Y:S02]  /*14060*/  LDC R0, c[0x0][0x64c] ;  /* 0x00019300ff007b82 */ /* 0x001e240000000800 */
[----:B0-----:R-:W-:-:S05]  /*14070*/  IADD3 R7, P0, R11, R0, RZ ;  /* 0x000000000b077210 */ /* 0x001fca0007f1e0ff */
        /* <DEDUP_REMOVED lines=8> */
.L_x_361:
[----:B01----:R-:W-:Y:S01]  /*14100*/  SHF.R.U64 R0, R2, R22, R3 ;  /* 0x0000001602007219 */ /* 0x003fe20000001203 */
[----:B------:R-:W-:Y:S01]  /*14110*/  VIADD R5, R16, 0xffffffff ;  /* 0xffffffff10057836 */ /* 0x000fe20000000000 */
[----:B------:R-:W-:Y:S01]  /*14120*/  LOP3.LUT R3, R8, R19, RZ, 0xc0, !PT ;  /* 0x0000001308037212 */ /* 0x000fe200078ec0ff */
[----:B------:R-:W-:Y:S02]  /*14130*/  IMAD.MOV R13, RZ, RZ, -R13 ;  /* 0x000000ffff0d7224 */ /* 0x000fe400078e0a0d */
[----:B------:R-:W-:Y:S02]  /*14140*/  IMAD.MOV R2, RZ, RZ, -R0 ;  /* 0x000000ffff027224 */ /* 0x000fe400078e0a00 */
[----:B------:R-:W-:Y:S01]  /*14150*/  IMAD R42, R42, R0, R3 ;  /* 0x000000002a2a7224 */ /* 0x000fe200078e0203 */
[----:B------:R-:W-:Y:S01]  /*14160*/  LOP3.LUT R3, R10, R5, RZ, 0xc0, !PT ;  /* 0x000000050a037212 */ /* 0x000fe200078ec0ff */
[----:B---3--:R-:W-:Y:S02]  /*14170*/  @P4 IMAD R17, R15, R13, R12 ;  /* 0x0000000d0f114224 */ /* 0x008fe400078e020c */
[----:B--2---:R-:W-:-:S02]  /*14180*/  IMAD R0, R2, R23, R11 ;  /* 0x0000001702007224 */ /* 0x004fc400078e020b */
[----:B------:R-:W-:Y:S02]  /*14190*/  IMAD.MOV.U32 R2, RZ, RZ, 0x1 ;  /* 0x00000001ff027424 */ /* 0x000fe400078e00ff */
[----:B------:R-:W-:Y:S02]  /*141a0*/  IMAD R42, R42, R24, R17 ;  /* 0x000000182a2a7224 */ /* 0x000fe400078e0211 */
[----:B------:R-:W-:Y:S01]  /*141b0*/  IMAD R3, R0, R16, R3 ;  /* 0x0000001000037224 */ /* 0x000fe200078e0203 */
[----:B------:R-:W-:-:S04]  /*141c0*/  PRMT R0, R2, 0x7610, R0 ;  /* 0x0000761002007816 */ /* 0x000fc80000000000 */
[----:B------:R-:W-:Y:S02]  /*141d0*/  SEL R2, R3, R42, !P4 ;  /* 0x0000002a03027207 */ /* 0x000fe40006000000 */
[----:B------:R-:W-:-:S03]  /*141e0*/  SEL R42, R42, R3, !P4 ;  /* 0x000000032a2a7207 */ /* 0x000fc60006000000 */
[----:B------:R1:W-:Y:S04]  /*141f0*/  STL [R1+0x184], R2 ;  /* 0x0001840201007387 */ /* 0x0003e80000100800 */
.L_x_359:
[----:B------:R-:W-:Y:S01]  /*14200*/  UIADD3 UR5, UR10, UR5, URZ ;  /* 0x000000050a057290 */ /* 0x000fe2000fffe03f */
[----:B------:R2:W-:Y:S01]  /*14210*/  STL [R1+0x188], R42 ;  /* 0x0001882a01007387 */ /* 0x0005e20000100800 */
[----:B------:R-:W-:Y:S02]  /*14220*/  LOP3.LUT P0, RZ, R0, 0xff, RZ, 0xc0, !PT ;  /* 0x000000ff00ff7812 */ /* 0x000fe4000780c0ff */
[----:B------:R-:W-:Y:S02]  /*14230*/  USHF.R.U32.HI UR6, URZ, 0x3, UR5 ;  /* 0x000000033f067899 */ /* 0x000fe40008011605 */
[----:B------:R-:W-:Y:S02]  /*14240*/  UISETP.GT.U32.AND UP0, UPT, UR5, 0x7, UPT ;  /* 0x000000070500788c */ /* 0x000fe4000bf04070 */
[----:B------:R-:W-:Y:S02]  /*14250*/  ULOP3.LUT UR6, UR6, 0x1, URZ, 0xc0, !UPT ;  /* 0x0000000106067892 */ /* 0x000fe4000f8ec03f */
[----:B------:R-:W-:-:S02]  /*14260*/  UISETP.LT.U32.AND UP0, UPT, UR10, 0x8, UP0 ;  /* 0x000000080a00788c */ /* 0x000fc40008701070 */
[----:B------:R-:W-:Y:S02]  /*14270*/  UISETP.NE.U32.AND UP1, UPT, UR6, 0x1, UPT ;  /* 0x000000010600788c */ /* 0x000fe4000bf25070 */
[----:B------:R-:W-:Y:S02]  /*14280*/  USEL UR11, URZ, 0x1, !UP0 ;  /* 0x000000013f0b7887 */ /* 0x000fe4000c000000 */
[----:B------:R-:W-:Y:S02]  /*14290*/  UISETP.GT.U32.AND UP1, UPT, UR10, 0x7, !UP1 ;  /* 0x000000070a00788c */ /* 0x000fe4000cf24070 */
[----:B------:R-:W-:Y:S02]  /*142a0*/  ULOP3.LUT UR5, UR5, 0x7, URZ, 0xc0, !UPT ;  /* 0x0000000705057892 */ /* 0x000fe4000f8ec03f */
[----:B------:R-:W-:-:S04]  /*142b0*/  USEL UR6, URZ, 0x1, !UP1 ;  /* 0x000000013f067887 */ /* 0x000fc8000c800000 */
[----:B------:R-:W-:Y:S01]  /*142c0*/  ULOP3.LUT UR4, UR6, UR4, UR11, 0x96, !UPT ;  /* 0x0000000406047292 */ /* 0x000fe2000f8e960b */
[----:B--2---:R-:W-:Y:S11]  /*142d0*/  @P0 BRA `(.L_x_362) ;  /* 0xfffffed000340947 */ /* 0x004ff6000383ffff */
[----:B------:R-:W-:Y:S05]  /*142e0*/  EXIT ;  /* 0x000000000000794d */ /* 0x000fea0003800000 */
.L_x_8:
[----:B0-----:R-:W2:Y:S01]  /*142f0*/  LDL R16, [R1+0x180] ;  /* 0x0001800001107983 */ /* 0x001ea20000100800 */
[----:B------:R-:W-:-:S03]  /*14300*/  ULDC.64 UR4, c[0x0][0x650] ;  /* 0x0001940000047ab9 */ /* 0x000fc60000000a00 */
[----:B------:R-:W3:Y:S01]  /*14310*/  LDL R20, [R1+0x17c] ;  /* 0x00017c0001147983 */ /* 0x000ee20000100800 */
[----:B------:R-:W-:Y:S01]  /*14320*/  PRMT R0, RZ, 0x7610, R0 ;  /* 0x00007610ff007816 */ /* 0x000fe20000000000 */
[----:B------:R-:W-:Y:S02]  /*14330*/  IMAD.MOV.U32 R4, RZ, RZ, -0x1 ;  /* 0xffffffffff047424 */ /* 0x000fe400078e00ff */
[----:B------:R-:W-:Y:S02]  /*14340*/  IMAD.MOV.U32 R5, RZ, RZ, -0x1 ;  /* 0xffffffffff057424 */ /* 0x000fe400078e00ff */
[----:B------:R-:W-:Y:S01]  /*14350*/  IMAD.MOV.U32 R6, RZ, RZ, -0x1 ;  /* 0xffffffffff067424 */ /* 0x000fe200078e00ff */
[----:B--2---:R-:W-:-:S04]  /*14360*/  ISETP.GE.U32.AND P0, PT, R16, UR4, PT ;  /* 0x0000000410007c0c */ /* 0x004fc8000bf06070 */
[----:B---3--:R-:W-:-:S13]  /*14370*/  ISETP.GE.U32.AND.EX P0, PT, R20, UR5, PT, P0 ;  /* 0x0000000514007c0c */ /* 0x008fda000bf06100 */
[----:B------:R-:W-:Y:S05]  /*14380*/  @P0 BRA `(.L_x_363) ;  /* 0x0000000400300947 */ /* 0x000fea0003800000 */
[----:B------:R-:W0:Y:S01]  /*14390*/  LDC.64 R14, c[0x0][0x628] ;  /* 0x00018a00ff0e7b82 */ /* 0x000e220000000a00 */
[----:B------:R-:W-:Y:S02]  /*143a0*/  IMAD.MOV.U32 R8, RZ, RZ, R16 ;  /* 0x000000ffff087224 */ /* 0x000fe400078e0010 */
[----:B------:R-:W-:-:S05]  /*143b0*/  IMAD.MOV.U32 R9, RZ, RZ, R20 ;  /* 0x000000ffff097224 */ /* 0x000fca00078e0014 */
[----:B------:R-:W1:Y:S08]  /*143c0*/  LDC R10, c[0x0][0x630] ;  /* 0x00018c00ff0a7b82 */ /* 0x000e700000000800 */
[----:B------:R-:W2:Y:S01]  /*143d0*/  LDC.64 R18, c[0x0][0x620] ;  /* 0x00018800ff127b82 */ /* 0x000ea20000000a00 */
[----:B0-----:R-:W-:-:S04]  /*143e0*/  ISETP.NE.U32.AND P0, PT, R14, RZ, PT ;  /* 0x000000ff0e00720c */ /* 0x001fc80003f05070 */
[----:B------:R-:W-:-:S13]  /*143f0*/  ISETP.NE.AND.EX P0, PT, R15, RZ, PT, P0 ;  /* 0x000000ff0f00720c */ /* 0x000fda0003f05300 */
[----:B-12---:R-:W-:Y:S05]  /*14400*/  @!P0 BRA `(.L_x_364) ;  /* 0x0000000000288947 */ /* 0x006fea0003800000 */
[----:B------:R-:W0:Y:S02]  /*14410*/  LDC R0, c[0x0][0x634] ;  /* 0x00018d00ff007b82 */ /* 0x000e240000000800 */
        /* <DEDUP_REMOVED lines=9> */
.L_x_364:
[----:B------:R-:W0:Y:S01]  /*144b0*/  LDC.64 R22, c[0x0][0x640] ;  /* 0x00019000ff167b82 */ /* 0x000e220000000a00 */
[-CC-:B------:R-:W-:Y:S01]  /*144c0*/  SHF.R.U64 R14, R8, R10.reuse, R9.reuse ;  /* 0x0000000a080e7219 */ /* 0x180fe20000001209 */
[----:B------:R-:W-:Y:S01]  /*144d0*/  IMAD.MOV.U32 R4, RZ, RZ, R16 ;  /* 0x000000ffff047224 */ /* 0x000fe200078e0010 */
[----:B------:R-:W-:Y:S02]  /*144e0*/  SHF.R.U32.HI R0, RZ, R10, R9 ;  /* 0x0000000aff007219 */ /* 0x000fe40000011609 */
[----:B------:R-:W-:-:S03]  /*144f0*/  IADD3 R7, P0, RZ, -R14, RZ ;  /* 0x8000000eff077210 */ /* 0x000fc60007f1e0ff */
[----:B------:R-:W1:Y:S02]  /*14500*/  LDC R6, c[0x0][0x618] ;  /* 0x00018600ff067b82 */ /* 0x000e640000000800 */
[----:B------:R-:W-:-:S04]  /*14510*/  IMAD.X R5, RZ, RZ, ~R0, P0 ;  /* 0x000000ffff057224 */ /* 0x000fc800000e0e00 */
[-C--:B------:R-:W-:Y:S02]  /*14520*/  IMAD R0, R5, R18.reuse, RZ ;  /* 0x0000001205007224 */ /* 0x080fe400078e02ff */
[----:B------:R-:W2:Y:S01]  /*14530*/  LDC R8, c[0x0][0x608] ;  /* 0x00018200ff087b82 */ /* 0x000ea20000000800 */
[----:B------:R-:W-:Y:S02]  /*14540*/  IMAD.MOV.U32 R5, RZ, RZ, R20 ;  /* 0x000000ffff057224 */ /* 0x000fe400078e0014 */
[----:B------:R-:W-:-:S05]  /*14550*/  IMAD.WIDE.U32 R4, R7, R18, R4 ;  /* 0x0000001207047225 */ /* 0x000fca00078e0004 */
[----:B------:R-:W3:Y:S01]  /*14560*/  LDC R21, c[0x0][0x658] ;  /* 0x00019600ff157b82 */ /* 0x000ee20000000800 */
[----:B------:R-:W-:Y:S01]  /*14570*/  IMAD R7, R7, R19, R0 ;  /* 0x0000001307077224 */ /* 0x000fe200078e0200 */
[----:B0-----:R-:W-:-:S03]  /*14580*/  ISETP.NE.U32.AND P0, PT, R22, RZ, PT ;  /* 0x000000ff1600720c */ /* 0x001fc60003f05070 */
[----:B------:R-:W-:Y:S01]  /*14590*/  IMAD.IADD R5, R5, 0x1, R7 ;  /* 0x0000000105057824 */ /* 0x000fe200078e0207 */
[----:B------:R-:W-:Y:S02]  /*145a0*/  ISETP.NE.AND.EX P0, PT, R23, RZ, PT, P0 ;  /* 0x000000ff1700720c */ /* 0x000fe40003f05300 */
[----:B------:R-:W0:Y:S02]  /*145b0*/  LDC R18, c[0x0][0x600] ;  /* 0x00018000ff127b82 */ /* 0x000e240000000800 */
[-CC-:B-1----:R-:W-:Y:S01]  /*145c0*/  SHF.R.U64 R10, R4, R6.reuse, R5.reuse ;  /* 0x00000006040a7219 */ /* 0x182fe20000001205 */
[----:B------:R-:W-:Y:S01]  /*145d0*/  IMAD.MOV.U32 R4, RZ, RZ, -0x1 ;  /* 0xffffffffff047424 */ /* 0x000fe200078e00ff */
[----:B------:R-:W-:-:S04]  /*145e0*/  SHF.R.U32.HI R5, RZ, R6, R5 ;  /* 0x00000006ff057219 */ /* 0x000fc80000011605 */
[----:B------:R-:W1:Y:S01]  /*145f0*/  LDC R19, c[0x0][0x648] ;  /* 0x00019200ff137b82 */ /* 0x000e620000000800 */
[-CC-:B--2---:R-:W-:Y:S02]  /*14600*/  SHF.R.U64 R17, R10, R8.reuse, R5.reuse ;  /* 0x000000080a117219 */ /* 0x184fe40000001205 */
[----:B------:R-:W-:-:S05]  /*14610*/  SHF.R.U32.HI R0, RZ, R8, R5 ;  /* 0x00000008ff007219 */ /* 0x000fca0000011605 */
[----:B------:R-:W2:Y:S01]  /*14620*/  LDC R20, c[0x0][0x638] ;  /* 0x00018e00ff147b82 */ /* 0x000ea20000000800 */
[-C--:B---3--:R-:W-:Y:S02]  /*14630*/  SHF.L.U32 R4, R4, R21.reuse, RZ ;  /* 0x0000001504047219 */ /* 0x088fe400000006ff */
[-CC-:B------:R-:W-:Y:S02]  /*14640*/  SHF.R.U64 R16, R17, R21.reuse, R0.reuse ;  /* 0x0000001511107219 */ /* 0x180fe40000001200 */
[----:B------:R-:W-:Y:S01]  /*14650*/  SHF.R.U32.HI R5, RZ, R21, R0 ;  /* 0x00000015ff057219 */ /* 0x000fe20000011600 */
[----:B------:R-:W-:Y:S01]  /*14660*/  IMAD.MOV.U32 R0, RZ, RZ, 0x1 ;  /* 0x00000001ff007424 */ /* 0x000fe200078e00ff */
[----:B------:R-:W-:Y:S01]  /*14670*/  LOP3.LUT R24, RZ, R4, RZ, 0x33, !PT ;  /* 0x00000004ff187212 */ /* 0x000fe200078e33ff */
[----:B------:R-:W3:Y:S01]  /*14680*/  LDC R25, c[0x0][0x610] ;  /* 0x00018400ff197b82 */ /* 0x000ee20000000800 */
[----:B------:R-:W-:Y:S01]  /*14690*/  IMAD.MOV.U32 R4, RZ, RZ, R16 ;  /* 0x000000ffff047224 */ /* 0x000fe200078e0010 */
[----:B------:R-:W-:Y:S06]  /*146a0*/  @!P0 BRA `(.L_x_365) ;  /* 0x0000000000288947 */ /* 0x000fec0003800000 */
        /* <DEDUP_REMOVED lines=10> */
.L_x_365:
[----:B-1----:R-:W-:Y:S01]  /*14750*/  SHF.R.U64 R3, R4, R19, R5 ;  /* 0x0000001304037219 */ /* 0x002fe20000001205 */
[----:B0-----:R-:W-:Y:S01]  /*14760*/  VIADD R7, R18, 0xffffffff ;  /* 0xffffffff12077836 */ /* 0x001fe20000000000 */
[----:B------:R-:W-:Y:S01]  /*14770*/  SHF.L.U32 R4, R0, R21, RZ ;  /* 0x0000001500047219 */ /* 0x000fe200000006ff */
[----:B------:R-:W-:Y:S01]  /*14780*/  @P4 IMAD R11, R13, R12, R2 ;  /* 0x0000000c0d0b4224 */ /* 0x000fe200078e0202 */
[----:B------:R-:W-:Y:S01]  /*14790*/  LOP3.LUT R0, R17, R24, RZ, 0xc0, !PT ;  /* 0x0000001811007212 */ /* 0x000fe200078ec0ff */
[----:B------:R-:W-:Y:S02]  /*147a0*/  IMAD.MOV R5, RZ, RZ, -R3 ;  /* 0x000000ffff057224 */ /* 0x000fe400078e0a03 */
[----:B------:R-:W-:Y:S02]  /*147b0*/  IMAD.MOV.U32 R2, RZ, RZ, 0x1 ;  /* 0x00000001ff027424 */ /* 0x000fe400078e00ff */
[----:B------:R-:W-:Y:S01]  /*147c0*/  IMAD R4, R4, R3, R0 ;  /* 0x0000000304047224 */ /* 0x000fe200078e0200 */
[----:B------:R-:W-:Y:S01]  /*147d0*/  LOP3.LUT R3, R10, R7, RZ, 0xc0, !PT ;  /* 0x000000070a037212 */ /* 0x000fe200078ec0ff */
[----:B--2---:R-:W-:-:S02]  /*147e0*/  IMAD R0, R5, R20, R16 ;  /* 0x0000001405007224 */ /* 0x004fc400078e0210 */
[----:B---3--:R-:W-:Y:S02]  /*147f0*/  IMAD R4, R4, R25, R11 ;  /* 0x0000001904047224 */ /* 0x008fe400078e020b */
[----:B------:R-:W-:Y:S01]  /*14800*/  IMAD R3, R0, R18, R3 ;  /* 0x0000001200037224 */ /* 0x000fe200078e0203 */
[----:B------:R-:W-:Y:S01]  /*14810*/  PRMT R0, R2, 0x7610, R0 ;  /* 0x0000761002007816 */ /* 0x000fe20000000000 */
[----:B------:R-:W-:-:S03]  /*14820*/  IMAD.MOV.U32 R6, RZ, RZ, R14 ;  /* 0x000000ffff067224 */ /* 0x000fc600078e000e */
[----:B------:R-:W-:Y:S02]  /*14830*/  SEL R5, R3, R4, !P4 ;  /* 0x0000000403057207 */ /* 0x000fe40006000000 */
[----:B------:R-:W-:-:S07]  /*14840*/  SEL R4, R4, R3, !P4 ;  /* 0x0000000304047207 */ /* 0x000fce0006000000 */
.L_x_363:
[----:B------:R-:W-:-:S08]  /*14850*/  NOP ;  /* 0x0000000000007918 */ /* 0x000fd00000000000 */
[----:B------:R-:W0:-:S00]  /*14860*/  USETMAXREG.DEALLOC.CTAPOOL 0x28 ;  /* 0x00000028000079c8 */ /* 0x000e0000080e0500 */
[----:B------:R-:W-:-:S13]  /*14870*/  ISETP.NE.AND P0, PT, RZ, UR6, PT ;  /* 0x00000006ff007c0c */ /* 0x000fda000bf05270 */
[----:B------:R-:W-:Y:S05]  /*14880*/  @P0 EXIT ;  /* 0x000000000000094d */ /* 0x000fea0003800000 */
[----:B0-----:R-:W-:Y:S01]  /*14890*/  LOP3.LUT P0, RZ, R0, 0xff, RZ, 0xc0, !PT ;  /* 0x000000ff00ff7812 */ /* 0x001fe2000780c0ff */
[----:B------:R-:W-:Y:S02]  /*148a0*/  IMAD.MOV.U32 R13, RZ, RZ, 0x1 ;  /* 0x00000001ff0d7424 */ /* 0x000fe400078e00ff */
[----:B------:R-:W-:-:S10]  /*148b0*/  IMAD.MOV.U32 R12, RZ, RZ, RZ ;  /* 0x000000ffff0c7224 */ /* 0x000fd400078e00ff */
[----:B------:R-:W-:Y:S05]  /*148c0*/  @!P0 BRA `(.L_x_366) ;  /* 0x0000000c00548947 */ /* 0x000fea0003800000 */
[----:B------:R-:W0:Y:S01]  /*148d0*/  LDC R0, c[0x0][0x28c] ;  /* 0x0000a300ff007b82 */ /* 0x000e220000000800 */
[----:B------:R-:W1:Y:S01]  /*148e0*/  S2R R10, SR_CgaCtaId ;  /* 0x00000000000a7919 */ /* 0x000e620000008800 */
[----:B------:R-:W-:Y:S01]  /*148f0*/  ULDC UR5, c[0x0][0x658] ;  /* 0x0001960000057ab9 */ /* 0x000fe20000000800 */
[----:B------:R-:W-:Y:S01]  /*14900*/  UMOV UR6, 0xffffffff ;  /* 0xffffffff00067882 */ /* 0x000fe20000000000 */
[----:B------:R-:W-:Y:S01]  /*14910*/  UMOV UR9, 0x1 ;  /* 0x0000000100097882 */ /* 0x000fe20000000000 */
[----:B------:R-:W-:Y:S01]  /*14920*/  USHF.L.U32 UR10, UR6, UR5, URZ ;  /* 0x00000005060a7299 */ /* 0x000fe2000800063f */
[----:B------:R-:W-:Y:S01]  /*14930*/  BSSY B0, `(.L_x_366) ;  /* 0x00000ce000007945 */ /* 0x000fe20003800000 */
[----:B------:R-:W-:Y:S01]  /*14940*/  ULDC UR8, c[0x0][0xc] ;  /* 0x0000030000087ab9 */ /* 0x000fe20000000800 */
[----:B------:R-:W-:Y:S01]  /*14950*/  USHF.L.U32 UR5, UR9, UR5, URZ ;  /* 0x0000000509057299 */ /* 0x000fe2000800063f */
[----:B------:R-:W-:Y:S01]  /*14960*/  IMAD.MOV.U32 R9, RZ, RZ, 0x1 ;  /* 0x00000001ff097424 */ /* 0x000fe200078e00ff */
[----:B------:R-:W-:Y:S01]  /*14970*/  ULDC UR4, c[0x0][0x600] ;  /* 0x0001800000047ab9 */ /* 0x000fe20000000800 */
[----:B------:R-:W-:Y:S01]  /*14980*/  ULDC UR9, c[0x0][0x10] ;  /* 0x0000040000097ab9 */ /* 0x000fe20000000800 */
[----:B------:R-:W-:Y:S01]  /*14990*/  ULDC UR6, c[0x0][0x14] ;  /* 0x0000050000067ab9 */ /* 0x000fe20000000800 */
[----:B------:R-:W-:Y:S01]  /*149a0*/  UIMAD.WIDE.U32 UR8, UR8, UR9, URZ ;  /* 0x00000009080872a5 */ /* 0x000fe2000f8e003f */
[----:B------:R-:W-:Y:S01]  /*149b0*/  IMAD.MOV.U32 R13, RZ, RZ, 0x1 ;  /* 0x00000001ff0d7424 */ /* 0x000fe200078e00ff */
[----:B------:R-:W-:Y:S01]  /*149c0*/  ULOP3.LUT UR21, UR7, 0x2, URZ, 0xfc, !UPT ;  /* 0x0000000207157892 */ /* 0x000fe2000f8efc3f */
[----:B------:R-:W-:Y:S01]  /*149d0*/  IMAD.MOV.U32 R12, RZ, RZ, RZ ;  /* 0x000000ffff0c7224 */ /* 0x000fe200078e00ff */
[----:B------:R-:W-:-:S02]  /*149e0*/  UIMAD.WIDE.U32 UR22, UR8, UR6, URZ ;  /* 0x00000006081672a5 */ /* 0x000fc4000f8e003f */
[----:B------:R-:W-:Y:S02]  /*149f0*/  UIMAD UR13, UR9, UR6, URZ ;  /* 0x00000006090d72a4 */ /* 0x000fe4000f8e023f */
[----:B------:R-:W-:Y:S02]  /*14a00*/  UIADD3 UR4, UR4, -0x1, URZ ;  /* 0xffffffff04047890 */ /* 0x000fe4000fffe03f */
[----:B------:R-:W-:Y:S01]  /*14a10*/  ULOP3.LUT UR19, URZ, UR10, URZ, 0x33, !UPT ;  /* 0x0000000a3f137292 */ /* 0x000fe2000f8e333f */
[----:B0-----:R-:W-:Y:S01]  /*14a20*/  VIADD R0, R0, 0x3f ;  /* 0x0000003f00007836 */ /* 0x001fe20000000000 */
[----:B------:R-:W-:Y:S01]  /*14a30*/  UIADD3 UR13, UR23, UR13, URZ ;  /* 0x0000000d170d7290 */ /* 0x000fe2000fffe03f */
[----:B------:R-:W-:-:S03]  /*14a40*/  ULDC.64 UR24, c[0x0][0x198] ;  /* 0x0000660000187ab9 */ /* 0x000fc60000000a00 */
[----:B------:R-:W-:-:S04]  /*14a50*/  SHF.R.S32.HI R3, RZ, 0x1f, R0 ;  /* 0x0000001fff037819 */ /* 0x000fc80000011400 */
[----:B------:R-:W-:Y:S02]  /*14a60*/  LEA.HI R3, R3, R0, RZ, 0x6 ;  /* 0x0000000003037211 */ /* 0x000fe400078f30ff */
[----:B-1----:R-:W-:Y:S02]  /*14a70*/  LOP3.LUT R10, R10, 0x1, RZ, 0xc0, !PT ;  /* 0x000000010a0a7812 */ /* 0x002fe400078ec0ff */
[----:B------:R-:W-:-:S05]  /*14a80*/  SHF.R.S32.HI R11, RZ, 0x6, R3 ;  /* 0x00000006ff0b7819 */ /* 0x000fca0000011403 */
[----:B------:R-:W-:-:S07]  /*14a90*/  VIADD R8, R11, 0x1 ;  /* 0x000000010b087836 */ /* 0x000fce0000000000 */
.L_x_377:
[----:B------:R-:W-:-:S03]  /*14aa0*/  UMOV UR6, 0xffffffff ;  /* 0xffffffff00067882 */ /* 0x000fc60000000000 */
[----:B------:R-:W-:Y:S05]  /*14ab0*/  BRA.DIV UR6, `(.L_x_367) ;  /* 0x0000001206647947 */ /* 0x000fea000b800000 */
[----:B------:R-:W-:-:S13]  /*14ac0*/  ELECT P0, URZ, PT ;  /* 0x00000000003f782f */ /* 0x000fda0003800000 */
.L_x_392:
[----:B------:R-:W0:Y:S01]  /*14ad0*/  LDC R0, c[0x0][0x28c] ;  /* 0x0000a300ff007b82 */ /* 0x000e220000000800 */
[----:B------:R-:W-:Y:S01]  /*14ae0*/  BSSY B1, `(.L_x_368) ;  /* 0x000003b000017945 */ /* 0x000fe20003800000 */
[----:B0-----:R-:W-:-:S13]  /*14af0*/  ISETP.LT.OR P0, PT, R0, 0x1, !P0 ;  /* 0x000000010000780c */ /* 0x001fda0004701670 */
[----:B------:R-:W-:Y:S05]  /*14b00*/  @P0 BRA `(.L_x_369) ;  /* 0x0000000000e00947 */ /* 0x000fea0003800000 */
[----:B------:R-:W-:Y:S02]  /*14b10*/  IMAD R5, R5, 0x2, R10 ;  /* 0x0000000205057824 */ /* 0x000fe400078e020a */
[----:B------:R-:W-:Y:S02]  /*14b20*/  IMAD.SHL.U32 R14, R4, 0x100, RZ ;  /* 0x00000100040e7824 */ /* 0x000fe400078e00ff */
[----:B------:R-:W-:Y:S02]  /*14b30*/  IMAD.MOV.U32 R17, RZ, RZ, RZ ;  /* 0x000000ffff117224 */ /* 0x000fe400078e00ff */
[----:B------:R-:W-:Y:S02]  /*14b40*/  IMAD.MOV.U32 R0, RZ, RZ, R8 ;  /* 0x000000ffff007224 */ /* 0x000fe400078e0008 */
[----:B------:R-:W-:Y:S02]  /*14b50*/  IMAD.MOV.U32 R2, RZ, RZ, R13 ;  /* 0x000000ffff027224 */ /* 0x000fe400078e000d */
[----:B------:R-:W-:-:S02]  /*14b60*/  IMAD.MOV.U32 R3, RZ, RZ, R12 ;  /* 0x000000ffff037224 */ /* 0x000fc400078e000c */
[----:B------:R-:W-:-:S07]  /*14b70*/  IMAD R7, R5, 0x50, RZ ;  /* 0x0000005005077824 */ /* 0x000fce00078e02ff */
.L_x_372:
[----:B------:R-:W0:Y:S01]  /*14b80*/  S2R R5, SR_CgaCtaId ;  /* 0x0000000000057919 */ /* 0x000e220000008800 */
[----:B------:R-:W-:Y:S01]  /*14b90*/  MOV R4, 0x400 ;  /* 0x0000040000047802 */ /* 0x000fe20000000f00 */
[----:B------:R-:W1:Y:S03]  /*14ba0*/  S2R R18, SR_TID.X ;  /* 0x0000000000127919 */ /* 0x000e660000002100 */
[----:B0-----:R-:W-:Y:S02]  /*14bb0*/  LEA R16, R5, R4, 0x18 ;  /* 0x0000000405107211 */ /* 0x001fe400078ec0ff */
[----:B------:R-:W-:Y:S02]  /*14bc0*/  SHF.L.U32 R4, R2, 0x1f, RZ ;  /* 0x0000001f02047819 */ /* 0x000fe400000006ff */
[----:B-1----:R-:W-:Y:S01]  /*14bd0*/  LOP3.LUT P1, RZ, R18, 0x7f, RZ, 0xc0, !PT ;  /* 0x0000007f12ff7812 */ /* 0x002fe2000782c0ff */
[----:B------:R-:W-:-:S04]  /*14be0*/  IMAD R15, R3, 0x8, R16 ;  /* 0x00000008030f7824 */ /* 0x000fc800078e0210 */
[----:B------:R-:W0:Y:S08]  /*14bf0*/  SYNCS.PHASECHK.TRANS64.TRYWAIT P0, [R15+URZ+0x40], R4 ;  /* 0x000040040f0075a7 */ /* 0x000e30000800017f */
[----:B------:R-:W1:Y:S01]  /*14c00*/  @!P1 LDC R5, c[0x0][0x500] ;  /* 0x00014000ff059b82 */ /* 0x000e620000000800 */
[----:B0-----:R-:W-:Y:S05]  /*14c10*/  @!P0 BRA `(.L_x_370) ;  /* 0x00000010002c8947 */ /* 0x001fea0003800000 */
.L_x_393:
[----:B------:R-:W-:Y:S01]  /*14c20*/  UPRMT UR6, UR21, 0x9910, URZ ;  /* 0x0000991015067896 */ /* 0x000fe2000800003f */
[----:B-1----:R1:W-:Y:S03]  /*14c30*/  @!P1 SYNCS.ARRIVE.TRANS64 RZ, [R15+URZ], R5 ;  /* 0x000000050fff99a7 */ /* 0x0023e6000800003f */
[----:B------:R-:W-:-:S06]  /*14c40*/  UISETP.NE.AND UP0, UPT, UR6, 0x2, UPT ;  /* 0x000000020600788c */ /* 0x000fcc000bf05270 */
[----:B------:R-:W-:-:S13]  /*14c50*/  PLOP3.LUT P0, PT, PT, PT, UP0, 0x80, 0x0 ;  /* 0x000000000000781c */ /* 0x000fda0003f0f008 */
[----:B-1----:R-:W-:Y:S05]  /*14c60*/  @P0 BRA `(.L_x_371) ;  /* 0x0000000000040947 */ /* 0x002fea0003800000 */
[----:B------:R-:W-:Y:S01]  /*14c70*/  BPT.TRAP 0x1 ;  /* 0x000000040000795c */ /* 0x000fe20000300000 */
.L_x_371:
[----:B0-----:R-:W-:Y:S01]  /*14c80*/  IMAD R4, R3, 0x2, R10 ;  /* 0x0000000203047824 */ /* 0x001fe200078e020a */
[----:B------:R-:W-:Y:S01]  /*14c90*/  R2UR UR9, R15 ;  /* 0x000000000f0972ca */ /* 0x000fe200000e0000 */
[--C-:B------:R-:W-:Y:S01]  /*14ca0*/  IMAD R5, R3, 0x4000, R16.reuse ;  /* 0x0000400003057824 */ /* 0x100fe200078e0210 */
[----:B------:R-:W-:Y:S01]  /*14cb0*/  UIADD3 UR14, UP0, UR24, 0xf0, URZ ;  /* 0x000000f0180e7890 */ /* 0x000fe2000ff1e03f */
[----:B------:R-:W-:Y:S01]  /*14cc0*/  IMAD R4, R4, 0x1400, R16 ;  /* 0x0000140004047824 */ /* 0x000fe200078e0210 */
[----:B------:R-:W-:Y:S01]  /*14cd0*/  R2UR UR11, R14 ;  /* 0x000000000e0b72ca */ /* 0x000fe200000e0000 */
[----:B------:R-:W-:Y:S01]  /*14ce0*/  VIADD R0, R0, 0xffffffff ;  /* 0xffffffff00007836 */ /* 0x000fe20000000000 */
[----:B------:R-:W-:Y:S01]  /*14cf0*/  R2UR UR6, R5 ;  /* 0x00000000050672ca */ /* 0x000fe200000e0000 */
[----:B------:R-:W-:Y:S01]  /*14d00*/  UIADD3 UR26, UP1, UR24, 0x1f0, URZ ;  /* 0x000001f0181a7890 */ /* 0x000fe2000ff3e03f */
[----:B------:R-:W-:Y:S01]  /*14d10*/  R2UR UR8, R4 ;  /* 0x00000000040872ca */ /* 0x000fe200000e0000 */
[----:B------:R-:W-:Y:S01]  /*14d20*/  UIADD3.X UR15, URZ, UR25, URZ, UP0, !UPT ;  /* 0x000000193f0f7290 */ /* 0x000fe200087fe43f */
[----:B------:R-:W-:Y:S01]  /*14d30*/  R2UR UR10, R17 ;  /* 0x00000000110a72ca */ /* 0x000fe200000e0000 */
[----:B------:R-:W-:Y:S01]  /*14d40*/  VIADD R3, R3, 0x1 ;  /* 0x0000000103037836 */ /* 0x000fe20000000000 */
[----:B------:R-:W-:Y:S01]  /*14d50*/  R2UR UR12, R6 ;  /* 0x00000000060c72ca */ /* 0x000fe200000e0000 */
[----:B------:R-:W-:Y:S01]  /*14d60*/  UIADD3.X UR27, URZ, UR25, URZ, UP1, !UPT ;  /* 0x000000193f1b7290 */ /* 0x000fe20008ffe43f */
[----:B------:R-:W-:Y:S01]  /*14d70*/  R2UR UR20, R7 ;  /* 0x00000000071472ca */ /* 0x000fe200000e0000 */
[----:B------:R-:W-:Y:S01]  /*14d80*/  UMOV UR16, 0x0 ;  /* 0x0000000000107882 */ /* 0x000fe20000000000 */
[----:B------:R-:W-:Y:S01]  /*14d90*/  ISETP.GT.AND P1, PT, R0, 0x1, PT ;  /* 0x000000010000780c */ /* 0x000fe20003f24270 */
[----:B------:R-:W-:Y:S01]  /*14da0*/  UMOV UR17, 0x10000000 ;  /* 0x1000000000117882 */ /* 0x000fe20000000000 */
[----:B------:R-:W-:Y:S01]  /*14db0*/  ISETP.NE.AND P0, PT, R3, 0x8, PT ;  /* 0x000000080300780c */ /* 0x000fe20003f05270 */
[----:B------:R-:W-:Y:S01]  /*14dc0*/  UIADD3 UR6, UR6, 0x180, URZ ;  /* 0x0000018006067890 */ /* 0x000fe2000fffe03f */
[----:B------:R-:W-:Y:S01]  /*14dd0*/  VIADD R17, R17, 0x40 ;  /* 0x0000004011117836 */ /* 0x000fe20000000000 */
[----:B------:R-:W-:Y:S01]  /*14de0*/  UIADD3 UR18, UR8, 0x20180, URZ ;  /* 0x0002018008127890 */ /* 0x000fe2000fffe03f */
[----:B------:R-:W-:Y:S01]  /*14df0*/  SEL R5, RZ, 0x1, P0 ;  /* 0x00000001ff057807 */ /* 0x000fe20000000000 */
[----:B------:R-:W-:Y:S01]  /*14e00*/  UMOV UR28, 0x30000 ;  /* 0x00030000001c7882 */ /* 0x000fe20000000000 */
[----:B------:R-:W-:-:S02]  /*14e10*/  SEL R3, R3, RZ, P0 ;  /* 0x000000ff03037207 */ /* 0x000fc40000000000 */
[----:B------:R-:W-:Y:S01]  /*14e20*/  UMOV UR8, UR6 ;  /* 0x0000000600087c82 */ /* 0x000fe20008000000 */
[----:B------:R-:W-:Y:S01]  /*14e30*/  LOP3.LUT R2, R2, R5, RZ, 0x3c, !PT ;  /* 0x0000000502027212 */ /* 0x000fe200078e3cff */
[----:B------:R0:W-:Y:S02]  /*14e40*/  UTMALDG.3D [UR8], [UR14], desc[UR16] ;  /* 0x000010080e0075b4 */ /* 0x0001e40008011000 */
[----:B0-----:R-:W-:Y:S01]  /*14e50*/  UMOV UR8, UR18 ;  /* 0x0000001200087c82 */ /* 0x001fe20008000000 */
[----:B------:R-:W-:Y:S02]  /*14e60*/  UMOV UR11, UR20 ;  /* 0x00000014000b7c82 */ /* 0x000fe40008000000 */
[----:B------:R0:W-:Y:S02]  /*14e70*/  UTMALDG.3D.MULTICAST [UR8], [UR26], UR28, desc[UR16] ;  /* 0x000010081a0073b4 */ /* 0x0001e4000801181c */
[----:B0-----:R-:W-:Y:S05]  /*14e80*/  @P1 BRA `(.L_x_372) ;  /* 0xfffffffc003c1947 */ /* 0x001fea000383ffff */
.L_x_369:
[----:B------:R-:W-:Y:S05]  /*14e90*/  BSYNC B1 ;  /* 0x0000000000017941 */ /* 0x000fea0003800000 */
.L_x_368:
[----:B------:R-:W2:Y:S01]  /*14ea0*/  LDL.LU R18, [R1+0x17c] ;  /* 0x00017c0001127983 */ /* 0x000ea20000300800 */
[----:B------:R-:W-:Y:S01]  /*14eb0*/  LOP3.LUT P1, RZ, R9, 0xff, RZ, 0xc0, !PT ;  /* 0x000000ff09ff7812 */ /* 0x000fe2000782c0ff */
[----:B------:R-:W-:Y:S01]  /*14ec0*/  IMAD.IADD R12, R11, 0x1, R12 ;  /* 0x000000010b0c7824 */ /* 0x000fe200078e020c */
[----:B------:R-:W-:Y:S01]  /*14ed0*/  ULDC.64 UR8, c[0x0][0x650] ;  /* 0x0001940000087ab9 */ /* 0x000fe20000000a00 */
[----:B------:R-:W3:Y:S01]  /*14ee0*/  LDL.LU R16, [R1+0x180] ;  /* 0x0001800001107983 */ /* 0x000ee20000300800 */
[----:B------:R-:W-:Y:S01]  /*14ef0*/  BSSY B1, `(.L_x_373) ;  /* 0x000006f000017945 */ /* 0x000fe20003800000 */
[----:B------:R-:W-:Y:S01]  /*14f00*/  IMAD.MOV.U32 R4, RZ, RZ, -0x1 ;  /* 0xffffffffff047424 */ /* 0x000fe200078e00ff */
[----:B------:R-:W-:Y:S01]  /*14f10*/  SHF.R.U32.HI R0, RZ, 0x3, R12 ;  /* 0x00000003ff007819 */ /* 0x000fe2000001160c */
[----:B------:R-:W-:Y:S01]  /*14f20*/  IMAD.MOV.U32 R5, RZ, RZ, -0x1 ;  /* 0xffffffffff057424 */ /* 0x000fe200078e00ff */
[----:B------:R-:W-:Y:S01]  /*14f30*/  ISETP.GT.U32.AND P0, PT, R12, 0x7, PT ;  /* 0x000000070c00780c */ /* 0x000fe20003f04070 */
[----:B------:R-:W-:Y:S01]  /*14f40*/  IMAD.MOV.U32 R6, RZ, RZ, -0x1 ;  /* 0xffffffffff067424 */ /* 0x000fe200078e00ff */
[----:B------:R-:W-:-:S02]  /*14f50*/  LOP3.LUT R0, R0, 0x1, RZ, 0xc0, !PT ;  /* 0x0000000100007812 */ /* 0x000fc400078ec0ff */
[----:B------:R-:W-:Y:S01]  /*14f60*/  ISETP.LT.U32.AND P0, PT, R11, 0x8, P0 ;  /* 0x000000080b00780c */ /* 0x000fe20000701070 */
[----:B------:R-:W0:Y:S01]  /*14f70*/  @P1 S2R R3, SR_CgaCtaId ;  /* 0x0000000000031919 */ /* 0x000e220000008800 */
[----:B------:R-:W-:Y:S02]  /*14f80*/  @P1 MOV R2, 0x400 ;  /* 0x0000040000021802 */ /* 0x000fe40000000f00 */
[----:B------:R-:W-:Y:S02]  /*14f90*/  LOP3.LUT R12, R12, 0x7, RZ, 0xc0, !PT ;  /* 0x000000070c0c7812 */ /* 0x000fe400078ec0ff */
[----:B------:R-:W-:Y:S02]  /*14fa0*/  PRMT R9, RZ, 0x7610, R9 ;  /* 0x00007610ff097816 */ /* 0x000fe40000000009 */
[----:B0-----:R-:W-:-:S04]  /*14fb0*/  @P1 LEA R2, R3, R2, 0x18 ;  /* 0x0000000203021211 */ /* 0x001fc800078ec0ff */
[----:B------:R0:W-:Y:S01]  /*14fc0*/  @P1 SYNCS.ARRIVE.TRANS64.A1T0 RZ, [R2+URZ+0x98], RZ ;  /* 0x000098ff02ff19a7 */ /* 0x0001e2000810003f */
[----:B------:R-:W-:Y:S02]  /*14fd0*/  ISETP.NE.U32.AND P1, PT, R0, 0x1, PT ;  /* 0x000000010000780c */ /* 0x000fe40003f25070 */
[----:B------:R-:W-:Y:S02]  /*14fe0*/  SEL R0, RZ, 0x1, !P0 ;  /* 0x00000001ff007807 */ /* 0x000fe40004000000 */
[----:B------:R-:W-:-:S04]  /*14ff0*/  ISETP.GT.U32.AND P1, PT, R11, 0x7, !P1 ;  /* 0x000000070b00780c */ /* 0x000fc80004f24070 */
[----:B0-----:R-:W-:-:S04]  /*15000*/  SEL R2, RZ, 0x1, !P1 ;  /* 0x00000001ff027807 */ /* 0x001fc80004800000 */
[--C-:B------:R-:W-:Y:S02]  /*15010*/  LOP3.LUT R13, R2, R13, R0.reuse, 0x96, !PT ;  /* 0x0000000d020d7212 */ /* 0x100fe400078e9600 */
[----:B------:R-:W-:Y:S02]  /*15020*/  PRMT R0, RZ, 0x7610, R0 ;  /* 0x00007610ff007816 */ /* 0x000fe40000000000 */
[----:B---3--:R-:W-:-:S04]  /*15030*/  IADD3 R16, P2, R16, UR22, RZ ;  /* 0x0000001610107c10 */ /* 0x008fc8000ff5e0ff */
[----:B--2---:R-:W-:Y:S01]  /*15040*/  IADD3.X R18, R18, UR13, RZ, P2, !PT ;  /* 0x0000000d12127c10 */ /* 0x004fe200097fe4ff */
[----:B------:R0:W-:Y:S01]  /*15050*/  STL [R1+0x180], R16 ;  /* 0x0001801001007387 */ /* 0x0001e20000100800 */
[----:B------:R-:W-:-:S03]  /*15060*/  ISETP.GE.U32.AND P2, PT, R16, UR8, PT ;  /* 0x0000000810007c0c */ /* 0x000fc6000bf46070 */
[----:B------:R0:W-:Y:S01]  /*15070*/  STL [R1+0x17c], R18 ;  /* 0x00017c1201007387 */ /* 0x0001e20000100800 */
[----:B------:R-:W-:-:S13]  /*15080*/  ISETP.GE.U32.AND.EX P0, PT, R18, UR9, PT, P2 ;  /* 0x0000000912007c0c */ /* 0x000fda000bf06120 */
[----:B0-----:R-:W-:Y:S05]  /*15090*/  @P0 BRA `(.L_x_374) ;  /* 0x0000000400500947 */ /* 0x001fea0003800000 */
[----:B------:R-:W-:Y:S01]  /*150a0*/  ULDC.64 UR8, c[0x0][0x628] ;  /* 0x00018a0000087ab9 */ /* 0x000fe20000000a00 */
[----:B------:R-:W0:Y:S01]  /*150b0*/  S2R R14, SR_CTAID.X ;  /* 0x00000000000e7919 */ /* 0x000e220000002500 */
[----:B------:R-:W-:Y:S01]  /*150c0*/  ISETP.NE.U32.AND P0, PT, RZ, UR8, PT ;  /* 0x00000008ff007c0c */ /* 0x000fe2000bf05070 */
[----:B------:R-:W-:Y:S01]  /*150d0*/  ULDC UR10, c[0x0][0x630] ;  /* 0x00018c00000a7ab9 */ /* 0x000fe20000000800 */
[----:B------:R-:W-:Y:S01]  /*150e0*/  IMAD.MOV.U32 R2, RZ, RZ, R16 ;  /* 0x000000ffff027224 */ /* 0x000fe200078e0010 */
[----:B------:R-:W1:Y:S01]  /*150f0*/  S2R R0, SR_CTAID.Y ;  /* 0x0000000000007919 */ /* 0x000e620000002600 */
[----:B------:R-:W-:Y:S01]  /*15100*/  ISETP.NE.AND.EX P0, PT, RZ, UR9, PT, P0 ;  /* 0x00000009ff007c0c */ /* 0x000fe2000bf05300 */
[----:B------:R-:W-:-:S12]  /*15110*/  IMAD.MOV.U32 R3, RZ, RZ, R18 ;  /* 0x000000ffff037224 */ /* 0x000fd800078e0012 */
[----:B------:R-:W-:Y:S05]  /*15120*/  @!P0 BRA `(.L_x_375) ;  /* 0x0000000000288947 */ /* 0x000fea0003800000 */
[----:B------:R-:W-:Y:S02]  /*15130*/  ULDC UR6, c[0x0][0x634] ;  /* 0x00018d0000067ab9 */ /* 0x000fe40000000800 */
[----:B------:R-:W-:-:S05]  /*15140*/  IADD3 R7, P0, R16, UR6, RZ ;  /* 0x0000000610077c10 */ /* 0x000fca000ff1e0ff */
[----:B------:R-:W-:-:S04]  /*15150*/  IMAD.X R15, RZ, RZ, R18, P0 ;  /* 0x000000ffff0f7224 */ /* 0x000fc800000e0612 */
[----:B------:R-:W-:-:S04]  /*15160*/  IMAD.WIDE.U32 R4, R15, UR8, RZ ;  /* 0x000000080f047c25 */ /* 0x000fc8000f8e00ff */
[----:B------:R-:W-:-:S04]  /*15170*/  IMAD.WIDE.U32 R4, P0, R7, UR9, R4 ;  /* 0x0000000907047c25 */ /* 0x000fc8000f800004 */
[----:B------:R-:W-:-:S04]  /*15180*/  IMAD.WIDE.U32 R6, R7, UR8, RZ ;  /* 0x0000000807067c25 */ /* 0x000fc8000f8e00ff */
[----:B------:R-:W-:Y:S01]  /*15190*/  IMAD.X R3, RZ, RZ, RZ, P0 ;  /* 0x000000ffff037224 */ /* 0x000fe200000e06ff */
[----:B------:R-:W-:Y:S01]  /*151a0*/  IADD3 RZ, P0, R7, R4, RZ ;  /* 0x0000000407ff7210 */ /* 0x000fe20007f1e0ff */
[----:B------:R-:W-:-:S04]  /*151b0*/  IMAD.MOV.U32 R2, RZ, RZ, R5 ;  /* 0x000000ffff027224 */ /* 0x000fc800078e0005 */
[----:B------:R-:W-:-:S08]  /*151c0*/  IMAD.WIDE.U32.X R2, R15, UR9, R2, P0 ;  /* 0x000000090f027c25 */ /* 0x000fd000080e0402 */
.L_x_375:
[--C-:B------:R-:W-:Y:S01]  /*151d0*/  SHF.R.U64 R6, R2, UR10, R3.reuse ;  /* 0x0000000a02067c19 */ /* 0x100fe20008001203 */
[----:B------:R-:W-:Y:S01]  /*151e0*/  ULDC.64 UR8, c[0x0][0x620] ;  /* 0x0001880000087ab9 */ /* 0x000fe20000000a00 */
[----:B------:R-:W-:Y:S01]  /*151f0*/  SHF.R.U32.HI R2, RZ, UR10, R3 ;  /* 0x0000000aff027c19 */ /* 0x000fe20008011603 */
[----:B------:R-:W-:Y:S01]  /*15200*/  IMAD.MOV.U32 R3, RZ, RZ, R18 ;  /* 0x000000ffff037224 */ /* 0x000fe200078e0012 */
[----:B------:R-:W-:Y:S01]  /*15210*/  IADD3 R5, P0, RZ, -R6, RZ ;  /* 0x80000006ff057210 */ /* 0x000fe20007f1e0ff */
[----:B------:R-:W-:Y:S01]  /*15220*/  ULDC UR6, c[0x0][0x150] ;  /* 0x0000540000067ab9 */ /* 0x000fe20000000800 */
[----:B0-----:R-:W-:Y:S01]  /*15230*/  I2FP.F32.U32 R7, R14 ;  /* 0x0000000e00077245 */ /* 0x001fe20000201000 */
[----:B------:R-:W0:Y:S01]  /*15240*/  LDC R21, c[0x0][0x144] ;  /* 0x00005100ff157b82 */ /* 0x000e220000000800 */
[----:B------:R-:W-:Y:S01]  /*15250*/  ULDC.64 UR10, c[0x0][0x640] ;  /* 0x00019000000a7ab9 */ /* 0x000fe20000000a00 */
[----:B------:R-:W-:Y:S01]  /*15260*/  IMAD.X R2, RZ, RZ, ~R2, P0 ;  /* 0x000000ffff027224 */ /* 0x000fe200000e0e02 */
[----:B------:R-:W-:-:S03]  /*15270*/  ISETP.NE.U32.AND P0, PT, RZ, UR10, PT ;  /* 0x0000000aff007c0c */ /* 0x000fc6000bf05070 */
[----:B------:R-:W-:Y:S01]  /*15280*/  IMAD R4, R2, UR8, RZ ;  /* 0x0000000802047c24 */ /* 0x000fe2000f8e02ff */
[----:B------:R-:W-:Y:S01]  /*15290*/  ISETP.NE.AND.EX P0, PT, RZ, UR11, PT, P0 ;  /* 0x0000000bff007c0c */ /* 0x000fe2000bf05300 */
[----:B------:R-:W-:Y:S01]  /*152a0*/  IMAD.MOV.U32 R2, RZ, RZ, R16 ;  /* 0x000000ffff027224 */ /* 0x000fe200078e0010 */
[----:B------:R-:W2:Y:S03]  /*152b0*/  LDC R17, c[0x0][0x148] ;  /* 0x00005200ff117b82 */ /* 0x000ea60000000800 */
[----:B------:R-:W-:Y:S01]  /*152c0*/  IMAD.WIDE.U32 R2, R5, UR8, R2 ;  /* 0x0000000805027c25 */ /* 0x000fe2000f8e0002 */
[----:B------:R-:W-:-:S03]  /*152d0*/  ULDC UR8, c[0x0][0x154] ;  /* 0x0000550000087ab9 */ /* 0x000fc60000000800 */
[----:B------:R-:W-:Y:S02]  /*152e0*/  IMAD R5, R5, UR9, R4 ;  /* 0x0000000905057c24 */ /* 0x000fe4000f8e0204 */
[----:B------:R-:W-:Y:S01]  /*152f0*/  FMUL R4, R7, UR6 ;  /* 0x0000000607047c20 */ /* 0x000fe20008400000 */
[----:B------:R-:W-:Y:S01]  /*15300*/  ULDC UR6, c[0x0][0x618] ;  /* 0x0001860000067ab9 */ /* 0x000fe20000000800 */
[----:B------:R-:W-:Y:S01]  /*15310*/  ULDC UR9, c[0x0][0x608] ;  /* 0x0001820000097ab9 */ /* 0x000fe20000000800 */
[----:B------:R-:W-:-:S03]  /*15320*/  IMAD.IADD R3, R3, 0x1, R5 ;  /* 0x0000000103037824 */ /* 0x000fc600078e0205 */
[----:B------:R-:W3:Y:S02]  /*15330*/  F2I.U32.TRUNC.NTZ R4, R4 ;  /* 0x0000000400047305 */ /* 0x000ee4000020f000 */
[----:B------:R-:W-:Y:S02]  /*15340*/  SHF.R.U64 R7, R2, UR6, R3 ;  /* 0x0000000602077c19 */ /* 0x000fe40008001203 */
[----:B-1----:R-:W-:-:S05]  /*15350*/  I2FP.F32.U32 R2, R0 ;  /* 0x0000000000027245 */ /* 0x002fca0000201000 */
[----:B------:R-:W-:Y:S01]  /*15360*/  FMUL R18, R2, UR8 ;  /* 0x0000000802127c20 */ /* 0x000fe20008400000 */
[----:B------:R-:W-:Y:S01]  /*15370*/  SHF.R.U32.HI R2, RZ, UR6, R3 ;  /* 0x00000006ff027c19 */ /* 0x000fe20008011603 */
[----:B------:R-:W-:-:S03]  /*15380*/  ULDC UR6, c[0x0][0x658] ;  /* 0x0001960000067ab9 */ /* 0x000fc60000000800 */
[--C-:B------:R-:W-:Y:S01]  /*15390*/  SHF.R.U64 R16, R7, UR9, R2.reuse ;  /* 0x0000000907107c19 */ /* 0x100fe20008001202 */
[----:B------:R-:W1:Y:S01]  /*153a0*/  F2I.U32.TRUNC.NTZ R18, R18 ;  /* 0x0000001200127305 */ /* 0x000e62000020f000 */
[----:B------:R-:W-:Y:S01]  /*153b0*/  SHF.R.U32.HI R3, RZ, UR9, R2 ;  /* 0x00000009ff037c19 */ /* 0x000fe20008011602 */
[----:B---3--:R-:W-:-:S03]  /*153c0*/  IMAD.MOV R4, RZ, RZ, -R4 ;  /* 0x000000ffff047224 */ /* 0x008fc600078e0a04 */
[--C-:B------:R-:W-:Y:S01]  /*153d0*/  SHF.R.U64 R15, R16, UR6, R3.reuse ;  /* 0x00000006100f7c19 */ /* 0x100fe20008001203 */
[----:B0-----:R-:W-:Y:S01]  /*153e0*/  IMAD R14, R21, R4, R14 ;  /* 0x00000004150e7224 */ /* 0x001fe200078e020e */
[----:B------:R-:W-:-:S03]  /*153f0*/  SHF.R.U32.HI R19, RZ, UR6, R3 ;  /* 0x00000006ff137c19 */ /* 0x000fc60008011603 */
[----:B------:R-:W-:Y:S02]  /*15400*/  IMAD.MOV.U32 R2, RZ, RZ, R15 ;  /* 0x000000ffff027224 */ /* 0x000fe400078e000f */
[----:B------:R-:W-:Y:S01]  /*15410*/  IMAD.MOV.U32 R3, RZ, RZ, R19 ;  /* 0x000000ffff037224 */ /* 0x000fe200078e0013 */
[----:B-1----:R-:W-:Y:S06]  /*15420*/  @!P0 BRA `(.L_x_376) ;  /* 0x0000000000288947 */ /* 0x002fec0003800000 */
[----:B------:R-:W-:Y:S02]  /*15430*/  ULDC UR6, c[0x0][0x64c] ;  /* 0x0001930000067ab9 */ /* 0x000fe40000000800 */
[----:B------:R-:W-:-:S05]  /*15440*/  IADD3 R3, P0, R15, UR6, RZ ;  /* 0x000000060f037c10 */ /* 0x000fca000ff1e0ff */
[----:B------:R-:W-:-:S04]  /*15450*/  IMAD.X R19, RZ, RZ, R19, P0 ;  /* 0x000000ffff137224 */ /* 0x000fc800000e0613 */
[----:B------:R-:W-:-:S04]  /*15460*/  IMAD.WIDE.U32 R4, R19, UR10, RZ ;  /* 0x0000000a13047c25 */ /* 0x000fc8000f8e00ff */
[----:B------:R-:W-:-:S04]  /*15470*/  IMAD.WIDE.U32 R4, P0, R3, UR11, R4 ;  /* 0x0000000b03047c25 */ /* 0x000fc8000f800004 */
[----:B------:R-:W-:-:S04]  /*15480*/  IMAD.WIDE.U32 R2, R3, UR10, RZ ;  /* 0x0000000a03027c25 */ /* 0x000fc8000f8e00ff */
[----:B------:R-:W-:Y:S01]  /*15490*/  IMAD.MOV.U32 R2, RZ, RZ, R5 ;  /* 0x000000ffff027224 */ /* 0x000fe200078e0005 */
[----:B------:R-:W-:Y:S01]  /*154a0*/  IADD3 RZ, P1, R3, R4, RZ ;  /* 0x0000000403ff7210 */ /* 0x000fe20007f3e0ff */
[----:B------:R-:W-:-:S04]  /*154b0*/  IMAD.X R3, RZ, RZ, RZ, P0 ;  /* 0x000000ffff037224 */ /* 0x000fc800000e06ff */
[----:B------:R-:W-:-:S08]  /*154c0*/  IMAD.WIDE.U32.X R2, R19, UR11, R2, P1 ;  /* 0x0000000b13027c25 */ /* 0x000fd000088e0402 */
.L_x_376:
[----:B------:R-:W-:Y:S01]  /*154d0*/  ULDC UR6, c[0x0][0x648] ;  /* 0x0001920000067ab9 */ /* 0x000fe20000000800 */
[----:B------:R-:W-:Y:S01]  /*154e0*/  IMAD.MOV R18, RZ, RZ, -R18 ;  /* 0x000000ffff127224 */ /* 0x000fe200078e0a12 */
[----:B------:R-:W-:Y:S01]  /*154f0*/  SHF.R.U64 R3, R2, UR6, R3 ;  /* 0x0000000602037c19 */ /* 0x000fe20008001203 */
[----:B------:R-:W-:Y:S01]  /*15500*/  ULDC UR6, c[0x0][0x638] ;  /* 0x00018e0000067ab9 */ /* 0x000fe20000000800 */
[----:B------:R-:W-:Y:S01]  /*15510*/  LOP3.LUT R16, R16, UR19, RZ, 0xc0, !PT ;  /* 0x0000001310107c12 */ /* 0x000fe2000f8ec0ff */
[----:B--2---:R-:W-:Y:S01]  /*15520*/  @P4 IMAD R14, R17, R18, R0 ;  /* 0x00000012110e4224 */ /* 0x004fe200078e0200 */
[----:B------:R-:W-:Y:S01]  /*15530*/  LOP3.LUT R2, R7, UR4, RZ, 0xc0, !PT ;  /* 0x0000000407027c12 */ /* 0x000fe2000f8ec0ff */
[----:B------:R-:W-:Y:S01]  /*15540*/  IMAD.MOV R0, RZ, RZ, -R3 ;  /* 0x000000ffff007224 */ /* 0x000fe200078e0a03 */
[----:B------:R-:W-:Y:S01]  /*15550*/  ULDC UR8, c[0x0][0x610] ;  /* 0x0001840000087ab9 */ /* 0x000fe20000000800 */
[----:B------:R-:W-:Y:S02]  /*15560*/  IMAD R3, R3, UR5, R16 ;  /* 0x0000000503037c24 */ /* 0x000fe4000f8e0210 */
[----:B------:R-:W-:Y:S01]  /*15570*/  IMAD R15, R0, UR6, R15 ;  /* 0x00000006000f7c24 */ /* 0x000fe2000f8e020f */
[----:B------:R-:W-:Y:S01]  /*15580*/  ULDC UR6, c[0x0][0x600] ;  /* 0x0001800000067ab9 */ /* 0x000fe20000000800 */
[----:B------:R-:W-:-:S02]  /*15590*/  IMAD R14, R3, UR8, R14 ;  /* 0x00000008030e7c24 */ /* 0x000fc4000f8e020e */
[----:B------:R-:W-:Y:S02]  /*155a0*/  IMAD R15, R15, UR6, R2 ;  /* 0x000000060f0f7c24 */ /* 0x000fe4000f8e0202 */
[----:B------:R-:W-:-:S03]  /*155b0*/  IMAD.MOV.U32 R0, RZ, RZ, 0x1 ;  /* 0x00000001ff007424 */ /* 0x000fc600078e00ff */
[----:B------:R-:W-:Y:S02]  /*155c0*/  SEL R5, R15, R14, !P4 ;  /* 0x0000000e0f057207 */ /* 0x000fe40006000000 */
[----:B------:R-:W-:-:S07]  /*155d0*/  SEL R4, R14, R15, !P4 ;  /* 0x0000000f0e047207 */ /* 0x000fce0006000000 */
.L_x_374:
[----:B------:R-:W-:Y:S05]  /*155e0*/  BSYNC B1 ;  /* 0x0000000000017941 */ /* 0x000fea0003800000 */
.L_x_373:
[----:B------:R-:W-:-:S13]  /*155f0*/  LOP3.LUT P0, RZ, R0, 0xff, RZ, 0xc0, !PT ;  /* 0x000000ff00ff7812 */ /* 0x000fda000780c0ff */
[----:B------:R-:W-:Y:S05]  /*15600*/  @P0 BRA `(.L_x_377) ;  /* 0xfffffff400240947 */ /* 0x000fea000383ffff */
[----:B------:R-:W-:Y:S05]  /*15610*/  BSYNC B0 ;  /* 0x0000000000007941 */ /* 0x000fea0003800000 */
.L_x_366:
[----:B------:R-:W-:-:S03]  /*15620*/  UMOV UR6, 0xffffffff ;  /* 0xffffffff00067882 */ /* 0x000fc60000000000 */
[----:B------:R-:W-:Y:S05]  /*15630*/  BRA.DIV UR6, `(.L_x_378) ;  /* 0x0000000606b87947 */ /* 0x000fea000b800000 */
[----:B------:R-:W-:-:S13]  /*15640*/  ELECT P0, URZ, PT ;  /* 0x00000000003f782f */ /* 0x000fda0003800000 */
.L_x_396:
[----:B------:R-:W-:Y:S04]  /*15650*/  BSSY B0, `(.L_x_379) ;  /* 0x0000050000007945 */ /* 0x000fe80003800000 */
[----:B------:R-:W-:Y:S05]  /*15660*/  @!P0 BRA `(.L_x_380) ;  /* 0x0000000400388947 */ /* 0x000fea0003800000 */
[----:B------:R-:W-:-:S04]  /*15670*/  ULOP3.LUT UR6, UR7, 0x2, URZ, 0xfc, !UPT ;  /* 0x0000000207067892 */ /* 0x000fc8000f8efc3f */
[----:B------:R-:W-:-:S06]  /*15680*/  UISETP.NE.AND UP0, UPT, UR6, 0x3, UPT ;  /* 0x000000030600788c */ /* 0x000fcc000bf05270 */
[----:B------:R-:W-:-:S13]  /*15690*/  PLOP3.LUT P0, PT, PT, PT, UP0, 0x80, 0x0 ;  /* 0x000000000000781c */ /* 0x000fda0003f0f008 */
[----:B------:R-:W-:Y:S05]  /*156a0*/  @!P0 BRA `(.L_x_381) ;  /* 0x0000000000048947 */ /* 0x000fea0003800000 */
[----:B------:R-:W-:Y:S01]  /*156b0*/  BPT.TRAP 0x1 ;  /* 0x000000040000795c */ /* 0x000fe20000300000 */
.L_x_381:
[----:B------:R-:W0:Y:S01]  /*156c0*/  S2R R3, SR_CgaCtaId ;  /* 0x0000000000037919 */ /* 0x000e220000008800 */
[----:B------:R-:W-:Y:S02]  /*156d0*/  MOV R0, 0x400 ;  /* 0x0000040000007802 */ /* 0x000fe40000000f00 */
[----:B------:R-:W-:Y:S02]  /*156e0*/  SHF.L.U32 R2, R13, 0x1f, RZ ;  /* 0x0000001f0d027819 */ /* 0x000fe400000006ff */
[----:B0-----:R-:W-:-:S05]  /*156f0*/  LEA R3, R3, R0, 0x18 ;  /* 0x0000000003037211 */ /* 0x001fca00078ec0ff */
[----:B------:R-:W-:-:S04]  /*15700*/  VIADD R3, R3, 0x40 ;  /* 0x0000004003037836 */ /* 0x000fc80000000000 */
[C---:B------:R-:W-:Y:S02]  /*15710*/  IMAD R5, R12.reuse, 0x8, R3 ;  /* 0x000000080c057824 */ /* 0x040fe400078e0203 */
[----:B------:R-:W-:Y:S02]  /*15720*/  VIADD R12, R12, 0x1 ;  /* 0x000000010c0c7836 */ /* 0x000fe40000000000 */
[----:B------:R-:W0:Y:S03]  /*15730*/  SYNCS.PHASECHK.TRANS64.TRYWAIT P0, [R5+URZ], R2 ;  /* 0x00000002050075a7 */ /* 0x000e26000800017f */
[----:B------:R-:W-:-:S04]  /*15740*/  ISETP.NE.AND P1, PT, R12, 0x8, PT ;  /* 0x000000080c00780c */ /* 0x000fc80003f25270 */
[----:B------:R-:W-:Y:S02]  /*15750*/  SEL R0, RZ, 0x1, P1 ;  /* 0x00000001ff007807 */ /* 0x000fe40000800000 */
[----:B------:R-:W-:Y:S02]  /*15760*/  SEL R12, R12, RZ, P1 ;  /* 0x000000ff0c0c7207 */ /* 0x000fe40000800000 */
[----:B------:R-:W-:-:S03]  /*15770*/  LOP3.LUT R13, R13, R0, RZ, 0x3c, !PT ;  /* 0x000000000d0d7212 */ /* 0x000fc600078e3cff */
[----:B------:R-:W-:Y:S01]  /*15780*/  IMAD R7, R12, 0x8, R3 ;  /* 0x000000080c077824 */ /* 0x000fe200078e0203 */
[----:B------:R-:W-:Y:S01]  /*15790*/  SHF.L.U32 R4, R13, 0x1f, RZ ;  /* 0x0000001f0d047819 */ /* 0x000fe200000006ff */
[----:B0-----:R-:W-:Y:S06]  /*157a0*/  @!P0 BRA `(.L_x_382) ;  /* 0x00000004007c8947 */ /* 0x001fec0003800000 */
.L_x_397:
[----:B------:R-:W1:Y:S01]  /*157b0*/  SYNCS.PHASECHK.TRANS64.TRYWAIT P0, [R7+URZ], R4 ;  /* 0x00000004070075a7 */ /* 0x000e62000800017f */
[----:B------:R-:W-:-:S05]  /*157c0*/  VIADD R0, R12, 0x1 ;  /* 0x000000010c007836 */ /* 0x000fca0000000000 */
[----:B------:R-:W-:-:S04]  /*157d0*/  ISETP.NE.AND P1, PT, R0, 0x8, PT ;  /* 0x000000080000780c */ /* 0x000fc80003f25270 */
[----:B0-----:R-:W-:Y:S02]  /*157e0*/  SEL R2, RZ, 0x1, P1 ;  /* 0x00000001ff027807 */ /* 0x001fe40000800000 */
[----:B------:R-:W-:Y:S02]  /*157f0*/  SEL R0, R0, RZ, P1 ;  /* 0x000000ff00007207 */ /* 0x000fe40000800000 */
[----:B------:R-:W-:-:S03]  /*15800*/  LOP3.LUT R13, R13, R2, RZ, 0x3c, !PT ;  /* 0x000000020d0d7212 */ /* 0x000fc600078e3cff */
[----:B------:R-:W-:Y:S01]  /*15810*/  IMAD R6, R0, 0x8, R3 ;  /* 0x0000000800067824 */ /* 0x000fe200078e0203 */
[----:B------:R-:W-:Y:S01]  /*15820*/  SHF.L.U32 R5, R13, 0x1f, RZ ;  /* 0x0000001f0d057819 */ /* 0x000fe200000006ff */
[----:B-1----:R-:W-:Y:S06]  /*15830*/  @!P0 BRA `(.L_x_383) ;  /* 0x00000004006c8947 */ /* 0x002fec0003800000 */
.L_x_398:
[----:B------:R-:W1:Y:S01]  /*15840*/  SYNCS.PHASECHK.TRANS64.TRYWAIT P0, [R6+URZ], R5 ;  /* 0x00000005060075a7 */ /* 0x000e62000800017f */
[----:B------:R-:W-:-:S05]  /*15850*/  VIADD R0, R0, 0x1 ;  /* 0x0000000100007836 */ /* 0x000fca0000000000 */
[----:B------:R-:W-:-:S04]  /*15860*/  ISETP.NE.AND P1, PT, R0, 0x8, PT ;  /* 0x000000080000780c */ /* 0x000fc80003f25270 */
[----:B------:R-:W-:Y:S02]  /*15870*/  SEL R2, RZ, 0x1, P1 ;  /* 0x00000001ff027807 */ /* 0x000fe40000800000 */
[----:B------:R-:W-:Y:S02]  /*15880*/  SEL R0, R0, RZ, P1 ;  /* 0x000000ff00007207 */ /* 0x000fe40000800000 */
[----:B------:R-:W-:-:S03]  /*15890*/  LOP3.LUT R13, R13, R2, RZ, 0x3c, !PT ;  /* 0x000000020d0d7212 */ /* 0x000fc600078e3cff */
[----:B0-----:R-:W-:Y:S01]  /*158a0*/  IMAD R7, R0, 0x8, R3 ;  /* 0x0000000800077824 */ /* 0x001fe200078e0203 */
[----:B------:R-:W-:Y:S01]  /*158b0*/  SHF.L.U32 R4, R13, 0x1f, RZ ;  /* 0x0000001f0d047819 */ /* 0x000fe200000006ff */
[----:B-1----:R-:W-:Y:S06]  /*158c0*/  @!P0 BRA `(.L_x_384) ;  /* 0x00000004005c8947 */ /* 0x002fec0003800000 */
.L_x_399:
        /* <DEDUP_REMOVED lines=9> */
.L_x_400:
        /* <DEDUP_REMOVED lines=9> */
.L_x_401:
        /* <DEDUP_REMOVED lines=9> */
.L_x_402:
[----:B------:R-:W1:Y:S01]  /*15a80*/  SYNCS.PHASECHK.TRANS64.TRYWAIT P0, [R6+URZ], R5 ;  /* 0x00000005060075a7 */ /* 0x000e62000800017f */
[----:B------:R-:W-:-:S05]  /*15a90*/  VIADD R0, R0, 0x1 ;  /* 0x0000000100007836 */ /* 0x000fca0000000000 */
[----:B------:R-:W-:-:S04]  /*15aa0*/  ISETP.NE.AND P1, PT, R0, 0x8, PT ;  /* 0x000000080000780c */ /* 0x000fc80003f25270 */
[----:B------:R-:W-:Y:S02]  /*15ab0*/  SEL R2, RZ, 0x1, P1 ;  /* 0x00000001ff027807 */ /* 0x000fe40000800000 */
[----:B------:R-:W-:Y:S02]  /*15ac0*/  SEL R0, R0, RZ, P1 ;  /* 0x000000ff00007207 */ /* 0x000fe40000800000 */
[----:B------:R-:W-:Y:S01]  /*15ad0*/  LOP3.LUT R2, R13, R2, RZ, 0x3c, !PT ;  /* 0x000000020d027212 */ /* 0x000fe200078e3cff */
[----:B-1----:R-:W-:Y:S06]  /*15ae0*/  @!P0 BRA `(.L_x_388) ;  /* 0x0000000400248947 */ /* 0x002fec0003800000 */
.L_x_403:
[----:B------:R-:W-:Y:S01]  /*15af0*/  IMAD R3, R0, 0x8, R3 ;  /* 0x0000000800037824 */ /* 0x000fe200078e0203 */
[----:B------:R-:W-:-:S07]  /*15b00*/  SHF.L.U32 R0, R2, 0x1f, RZ ;  /* 0x0000001f02007819 */ /* 0x000fce00000006ff */
.L_x_389:
[----:B--2---:R2:W3:Y:S02]  /*15b10*/  SYNCS.PHASECHK.TRANS64.TRYWAIT P0, [R3+URZ], R0 ;  /* 0x00000000030075a7 */ /* 0x0044e4000800017f */
[----:B---3--:R-:W-:Y:S05]  /*15b20*/  @!P0 NANOSLEEP.SYNCS 0x989680 ;  /* 0x009896800000895d */ /* 0x008fea0003900000 */
[----:B------:R-:W3:Y:S02]  /*15b30*/  @!P0 SYNCS.PHASECHK.TRANS64 P0, [R3+URZ], R0 ;  /* 0x00000000030085a7 */ /* 0x000ee4000800007f */
[----:B---3--:R-:W-:Y:S05]  /*15b40*/  @!P0 BRA `(.L_x_389) ;  /* 0xfffffffc00f08947 */ /* 0x008fea000383ffff */
.L_x_380:
[----:B------:R-:W-:Y:S05]  /*15b50*/  BSYNC B0 ;  /* 0x0000000000007941 */ /* 0x000fea0003800000 */
.L_x_379:
[----:B------:R-:W-:Y:S05]  /*15b60*/  EXIT ;  /* 0x000000000000794d */ /* 0x000fea0003800000 */
.L_x_22:
[----:B--2---:R-:W-:-:S04]  /*15b70*/  IMAD.U32 R3, RZ, RZ, UR15 ;  /* 0x0000000fff037e24 */ /* 0x004fc8000f8e00ff */
[----:B------:R2:W4:Y:S03]  /*15b80*/  SYNCS.PHASECHK.TRANS64.TRYWAIT P0, [R3+URZ], R0 ;  /* 0x00000000030075a7 */ /* 0x000526000800017f */
[----:B----4-:R-:W-:Y:S05]  /*15b90*/  @!P0 NANOSLEEP.SYNCS 0x989680 ;  /* 0x009896800000895d */ /* 0x010fea0003900000 */
[----:B------:R-:W4:Y:S02]  /*15ba0*/  @!P0 SYNCS.PHASECHK.TRANS64 P0, [R3+URZ], R0 ;  /* 0x00000000030085a7 */ /* 0x000f24000800007f */
[----:B----4-:R-:W-:Y:S05]  /*15bb0*/  @!P0 BRA `(.L_x_22) ;  /* 0xfffffffc00ec8947 */ /* 0x010fea000383ffff */
[----:B------:R-:W-:Y:S05]  /*15bc0*/  BRA `(.L_x_21) ;  /* 0xfffffec400cc7947 */ /* 0x000fea000383ffff */
.L_x_28:
[----:B-----5:R0:W-:Y:S02]  /*15bd0*/  STL [R1+0x18c], R0 ;  /* 0x00018c0001007387 */ /* 0x0201e40000100800 */
[----:B0-----:R-:W-:-:S04]  /*15be0*/  IMAD.U32 R0, RZ, RZ, UR17 ;  /* 0x00000011ff007e24 */ /* 0x001fc8000f8e00ff */
[----:B------:R0:W0:Y:S03]  /*15bf0*/  SYNCS.PHASECHK.TRANS64.TRYWAIT P0, [R0+URZ], R229 ;  /* 0x000000e5000075a7 */ /* 0x000026000800017f */
[----:B0-----:R-:W-:Y:S05]  /*15c00*/  @!P0 NANOSLEEP.SYNCS 0x989680 ;  /* 0x009896800000895d */ /* 0x001fea0003900000 */
[----:B------:R0:W1:Y:S02]  /*15c10*/  @!P0 SYNCS.PHASECHK.TRANS64 P0, [R0+URZ], R229 ;  /* 0x000000e5000085a7 */ /* 0x000064000800007f */
[----:B0-----:R0:W5:Y:S02]  /*15c20*/  LDL.LU R0, [R1+0x18c] ;  /* 0x00018c0001007983 */ /* 0x0011640000300800 */
[----:B01----:R-:W-:Y:S05]  /*15c30*/  @!P0 BRA `(.L_x_28) ;  /* 0xfffffffc00e48947 */ /* 0x003fea000383ffff */
[----:B------:R-:W-:Y:S05]  /*15c40*/  BRA `(.L_x_27) ;  /* 0xfffffee4009c7947 */ /* 0x000fea000383ffff */
.L_x_367:
[----:B------:R-:W-:Y:S01]  /*15c50*/  BSSY B1, `(.L_x_390) ;  /* 0x0000006000017945 */ /* 0x000fe20003800000 */
[----:B------:R-:W-:-:S07]  /*15c60*/  IMAD.MOV.U32 R0, RZ, RZ, -0x1 ;  /* 0xffffffffff007424 */ /* 0x000fce00078e00ff */
[----:B------:R-:W-:Y:S05]  /*15c70*/  WARPSYNC.COLLECTIVE R0, `(.L_x_391) ;  /* 0x00000000000c7348 */ /* 0x000fea0003c00000 */
[----:B------:R-:W-:Y:S02]  /*15c80*/  ELECT P0, UR62, PT ;  /* 0x00000000003e782f */ /* 0x000fe40003800000 */
[----:B------:R-:W-:Y:S01]  /*15c90*/  MOV R0, UR62 ;  /* 0x0000003e00007c02 */ /* 0x000fe20008000f00 */
[----:B------:R-:W-:Y:S10]  /*15ca0*/  ENDCOLLECTIVE ;  /* 0x000000000000791b */ /* 0x000ff40003800000 */
.L_x_391:
[----:B------:R-:W-:Y:S05]  /*15cb0*/  BSYNC B1 ;  /* 0x0000000000017941 */ /* 0x000fea0003800000 */
.L_x_390:
[----:B------:R-:W-:Y:S05]  /*15cc0*/  BRA `(.L_x_392) ;  /* 0xffffffec00807947 */ /* 0x000fea000383ffff */
.L_x_370:
[----:B0-----:R0:W2:Y:S02]  /*15cd0*/  SYNCS.PHASECHK.TRANS64.TRYWAIT P0, [R15+URZ+0x40], R4 ;  /* 0x000040040f0075a7 */ /* 0x0010a4000800017f */
[----:B--2---:R-:W-:Y:S05]  /*15ce0*/  @!P0 NANOSLEEP.SYNCS 0x989680 ;  /* 0x009896800000895d */ /* 0x004fea0003900000 */
[----:B------:R-:W2:Y:S02]  /*15cf0*/  @!P0 SYNCS.PHASECHK.TRANS64 P0, [R15+URZ+0x40], R4 ;  /* 0x000040040f0085a7 */ /* 0x000ea4000800007f */
[----:B--2---:R-:W-:Y:S05]  /*15d00*/  @!P0 BRA `(.L_x_370) ;  /* 0xfffffffc00f08947 */ /* 0x004fea000383ffff */
[----:B------:R-:W-:Y:S05]  /*15d10*/  BRA `(.L_x_393) ;  /* 0xffffffec00c07947 */ /* 0x000fea000383ffff */
.L_x_378:
[----:B------:R-:W-:Y:S01]  /*15d20*/  BSSY B0, `(.L_x_394) ;  /* 0x0000006000007945 */ /* 0x000fe20003800000 */
[----:B------:R-:W-:-:S07]  /*15d30*/  IMAD.MOV.U32 R0, RZ, RZ, -0x1 ;  /* 0xffffffffff007424 */ /* 0x000fce00078e00ff */
[----:B------:R-:W-:Y:S05]  /*15d40*/  WARPSYNC.COLLECTIVE R0, `(.L_x_395) ;  /* 0x00000000000c7348 */ /* 0x000fea0003c00000 */
[----:B------:R-:W-:Y:S02]  /*15d50*/  ELECT P0, UR62, PT ;  /* 0x00000000003e782f */ /* 0x000fe40003800000 */
[----:B------:R-:W-:Y:S01]  /*15d60*/  MOV R0, UR62 ;  /* 0x0000003e00007c02 */ /* 0x000fe20008000f00 */
[----:B------:R-:W-:Y:S10]  /*15d70*/  ENDCOLLECTIVE ;  /* 0x000000000000791b */ /* 0x000ff40003800000 */
.L_x_395:
[----:B------:R-:W-:Y:S05]  /*15d80*/  BSYNC B0 ;  /* 0x0000000000007941 */ /* 0x000fea0003800000 */
.L_x_394:
[----:B------:R-:W-:Y:S05]  /*15d90*/  BRA `(.L_x_396) ;  /* 0xfffffff8002c7947 */ /* 0x000fea000383ffff */
.L_x_382:
[----:B0-----:R0:W1:Y:S02]  /*15da0*/  SYNCS.PHASECHK.TRANS64.TRYWAIT P0, [R5+URZ], R2 ;  /* 0x00000002050075a7 */ /* 0x001064000800017f */
[----:B-1----:R-:W-:Y:S05]  /*15db0*/  @!P0 NANOSLEEP.SYNCS 0x989680 ;  /* 0x009896800000895d */ /* 0x002fea0003900000 */
[----:B------:R-:W1:Y:S02]  /*15dc0*/  @!P0 SYNCS.PHASECHK.TRANS64 P0, [R5+URZ], R2 ;  /* 0x00000002050085a7 */ /* 0x000e64000800007f */
[----:B-1----:R-:W-:Y:S05]  /*15dd0*/  @!P0 BRA `(.L_x_382) ;  /* 0xfffffffc00f08947 */ /* 0x002fea000383ffff */
[----:B------:R-:W-:Y:S05]  /*15de0*/  BRA `(.L_x_397) ;  /* 0xfffffff800707947 */ /* 0x000fea000383ffff */
.L_x_383:
[----:B0-----:R0:W1:Y:S02]  /*15df0*/  SYNCS.PHASECHK.TRANS64.TRYWAIT P0, [R7+URZ], R4 ;  /* 0x00000004070075a7 */ /* 0x001064000800017f */
[----:B-1----:R-:W-:Y:S05]  /*15e00*/  @!P0 NANOSLEEP.SYNCS 0x989680 ;  /* 0x009896800000895d */ /* 0x002fea0003900000 */
[----:B------:R-:W1:Y:S02]  /*15e10*/  @!P0 SYNCS.PHASECHK.TRANS64 P0, [R7+URZ], R4 ;  /* 0x00000004070085a7 */ /* 0x000e64000800007f */
[----:B-1----:R-:W-:Y:S05]  /*15e20*/  @!P0 BRA `(.L_x_383) ;  /* 0xfffffffc00f08947 */ /* 0x002fea000383ffff */
[----:B------:R-:W-:Y:S05]  /*15e30*/  BRA `(.L_x_398) ;  /* 0xfffffff800807947 */ /* 0x000fea000383ffff */
.L_x_384:
[----:B0-----:R0:W1:Y:S02]  /*15e40*/  SYNCS.PHASECHK.TRANS64.TRYWAIT P0, [R6+URZ], R5 ;  /* 0x00000005060075a7 */ /* 0x001064000800017f */
[----:B-1----:R-:W-:Y:S05]  /*15e50*/  @!P0 NANOSLEEP.SYNCS 0x989680 ;  /* 0x009896800000895d */ /* 0x002fea0003900000 */
[----:B------:R-:W1:Y:S02]  /*15e60*/  @!P0 SYNCS.PHASECHK.TRANS64 P0, [R6+URZ], R5 ;  /* 0x00000005060085a7 */ /* 0x000e64000800007f */
[----:B-1----:R-:W-:Y:S05]  /*15e70*/  @!P0 BRA `(.L_x_384) ;  /* 0xfffffffc00f08947 */ /* 0x002fea000383ffff */
[----:B------:R-:W-:Y:S05]  /*15e80*/  BRA `(.L_x_399) ;  /* 0xfffffff800907947 */ /* 0x000fea000383ffff */
.L_x_385:
[----:B0-----:R0:W1:Y:S02]  /*15e90*/  SYNCS.PHASECHK.TRANS64.TRYWAIT P0, [R7+URZ], R4 ;  /* 0x00000004070075a7 */ /* 0x001064000800017f */
[----:B-1----:R-:W-:Y:S05]  /*15ea0*/  @!P0 NANOSLEEP.SYNCS 0x989680 ;  /* 0x009896800000895d */ /* 0x002fea0003900000 */
[----:B------:R-:W1:Y:S02]  /*15eb0*/  @!P0 SYNCS.PHASECHK.TRANS64 P0, [R7+URZ], R4 ;  /* 0x00000004070085a7 */ /* 0x000e64000800007f */
[----:B-1----:R-:W-:Y:S05]  /*15ec0*/  @!P0 BRA `(.L_x_385) ;  /* 0xfffffffc00f08947 */ /* 0x002fea000383ffff */
[----:B------:R-:W-:Y:S05]  /*15ed0*/  BRA `(.L_x_400) ;  /* 0xfffffff800a07947 */ /* 0x000fea000383ffff */
.L_x_386:
[----:B0-----:R0:W1:Y:S02]  /*15ee0*/  SYNCS.PHASECHK.TRANS64.TRYWAIT P0, [R6+URZ], R5 ;  /* 0x00000005060075a7 */ /* 0x001064000800017f */
[----:B-1----:R-:W-:Y:S05]  /*15ef0*/  @!P0 NANOSLEEP.SYNCS 0x989680 ;  /* 0x009896800000895d */ /* 0x002fea0003900000 */
[----:B------:R-:W1:Y:S02]  /*15f00*/  @!P0 SYNCS.PHASECHK.TRANS64 P0, [R6+URZ], R5 ;  /* 0x00000005060085a7 */ /* 0x000e64000800007f */
[----:B-1----:R-:W-:Y:S05]  /*15f10*/  @!P0 BRA `(.L_x_386) ;  /* 0xfffffffc00f08947 */ /* 0x002fea000383ffff */
[----:B------:R-:W-:Y:S05]  /*15f20*/  BRA `(.L_x_401) ;  /* 0xfffffff800b07947 */ /* 0x000fea000383ffff */
.L_x_387:
[----:B0-----:R0:W1:Y:S02]  /*15f30*/  SYNCS.PHASECHK.TRANS64.TRYWAIT P0, [R7+URZ], R4 ;  /* 0x00000004070075a7 */ /* 0x001064000800017f */
[----:B-1----:R-:W-:Y:S05]  /*15f40*/  @!P0 NANOSLEEP.SYNCS 0x989680 ;  /* 0x009896800000895d */ /* 0x002fea0003900000 */
[----:B------:R-:W1:Y:S02]  /*15f50*/  @!P0 SYNCS.PHASECHK.TRANS64 P0, [R7+URZ], R4 ;  /* 0x00000004070085a7 */ /* 0x000e64000800007f */
[----:B-1----:R-:W-:Y:S05]  /*15f60*/  @!P0 BRA `(.L_x_387) ;  /* 0xfffffffc00f08947 */ /* 0x002fea000383ffff */
[----:B------:R-:W-:Y:S05]  /*15f70*/  BRA `(.L_x_402) ;  /* 0xfffffff800c07947 */ /* 0x000fea000383ffff */
.L_x_388:
[----:B-1----:R1:W2:Y:S02]  /*15f80*/  SYNCS.PHASECHK.TRANS64.TRYWAIT P0, [R6+URZ], R5 ;  /* 0x00000005060075a7 */ /* 0x0022a4000800017f */
[----:B--2---:R-:W-:Y:S05]  /*15f90*/  @!P0 NANOSLEEP.SYNCS 0x989680 ;  /* 0x009896800000895d */ /* 0x004fea0003900000 */
[----:B------:R-:W2:Y:S02]  /*15fa0*/  @!P0 SYNCS.PHASECHK.TRANS64 P0, [R6+URZ], R5 ;  /* 0x00000005060085a7 */ /* 0x000ea4000800007f */
[----:B--2---:R-:W-:Y:S05]  /*15fb0*/  @!P0 BRA `(.L_x_388) ;  /* 0xfffffffc00f08947 */ /* 0x004fea000383ffff */
[----:B------:R-:W-:Y:S05]  /*15fc0*/  BRA `(.L_x_403) ;  /* 0xfffffff800c87947 */ /* 0x000fea000383ffff */
.L_x_404:
[----:B------:R-:W-:-:S00]  /*15fd0*/  BRA `(.L_x_404) ;  /* 0xfffffffc00fc7947 */ /* 0x000fc0000383ffff */
[----:B------:R-:W-:-:S00]  /*15fe0*/  NOP ;  /* 0x0000000000007918 */ /* 0x000fc00000000000 */
        /* <DEDUP_REMOVED lines=9> */
.L_x_405:


//--------------------- .nv.shared._ZN7cutlass13device_kernelINS_4gemm6kernel13GemmUniversalIN4cute5tupleIJiiiiEEENS1_10collective13CollectiveMmaINS1_37MainloopSm90TmaGmmaWarpSpecializedFP8ILi8ENS5_IJNS4_1CILi2EEENSA_ILi1EEESC_EEENS1_35KernelTmaWarpSpecializedCooperativeEEENS5_IJNSA_ILi256EEENSA_ILi160EEENSA_ILi64EEEEEENS_12float_e4m3_tENS5_IJlSC_lEEESK_SL_NS4_8TiledMMAINS4_8MMA_AtomIJNS4_4SM904GMMA30MMA_64x32x32_F32E4M3E4M3_SS_TNILNSP_7ScaleInE1ELSR_1EEEEEENS4_6LayoutISD_NS5_IJSC_NSA_ILi0EEESV_EEEEENS5_IJNS4_10UnderscoreESY_SY_EEEEENS4_13SM90_TMA_LOADENS4_14ComposedLayoutINS4_7SwizzleILi2ELi4ELi3EEENS4_18smem_ptr_flag_bitsILi8EEENSU_INS5_IJNSA_ILi8EEESI_EEENS5_IJSI_SC_EEEEEEEvNS4_8identityENS4_23SM90_TMA_LOAD_MULTICASTES1B_vS1C_EENS_8epilogue10collective6detail29Sm90TmaWarpSpecializedAdapterINS1G_15DefaultEpilogueISK_SL_SL_NS1F_6thread17LinearCombinationISK_Li1EffLNS1K_9ScaleType4KindE0ELNS_15FloatRoundStyleE2ESK_EENS1_15EpilogueDefaultEEEEEvvEEEEvNT_6ParamsE --------------------------
	.section	.nv.shared._ZN7cutlass13device_kernelINS_4gemm6kernel13GemmUniversalIN4cute5tupleIJiiiiEEENS1_10collective13CollectiveMmaINS1_37MainloopSm90TmaGmmaWarpSpecializedFP8ILi8ENS5_IJNS4_1CILi2EEENSA_ILi1EEESC_EEENS1_35KernelTmaWarpSpecializedCooperativeEEENS5_IJNSA_ILi256EEENSA_ILi160EEENSA_ILi64EEEEEENS_12float_e4m3_tENS5_IJlSC_lEEESK_SL_NS4_8TiledMMAINS4_8MMA_AtomIJNS4_4SM904GMMA30MMA_64x32x32_F32E4M3E4M3_SS_TNILNSP_7ScaleInE1ELSR_1EEEEEENS4_6LayoutISD_NS5_IJSC_NSA_ILi0EEESV_EEEEENS5_IJNS4_10UnderscoreESY_SY_EEEEENS4_13SM90_TMA_LOADENS4_14ComposedLayoutINS4_7SwizzleILi2ELi4ELi3EEENS4_18smem_ptr_flag_bitsILi8EEENSU_INS5_IJNSA_ILi8EEESI_EEENS5_IJSI_SC_EEEEEEEvNS4_8identityENS4_23SM90_TMA_LOAD_MULTICASTES1B_vS1C_EENS_8epilogue10collective6detail29Sm90TmaWarpSpecializedAdapterINS1G_15DefaultEpilogueISK_SL_SL_NS1F_6thread17LinearCombinationISK_Li1EffLNS1K_9ScaleType4KindE0ELNS_15FloatRoundStyleE2ESK_EENS1_15EpilogueDefaultEEEEEvvEEEEvNT_6ParamsE,"aw",@nobits
	.sectionflags	@""
	.align	16
	.zero		1024


//--------------------- .nv.shared.reserved.0     --------------------------
	.section	.nv.shared.reserved.0,"aw",@nobits
	.weak		__nv_reservedSMEM_offset_0_alias
	.size		__nv_reservedSMEM_offset_0_alias, 0, 0
	.other		__nv_reservedSMEM_offset_0_alias,@"STO_CUDA_RESERVED_SHARED STV_DEFAULT"
__nv_reservedSMEM_offset_0_alias:
	.zero		0


//--------------------- .nv.global                --------------------------
	.section	.nv.global,"aw",@nobits
.nv.global:
	.type		_ZN39_INTERNAL_afe8cc74_4_k_cu_efd8520a_39104cute1_E,@object
	.size		_ZN39_INTERNAL_afe8cc74_4_k_cu_efd8520a_39104cute1_E,(_ZN39_INTERNAL_afe8cc74_4_k_cu_efd8520a_39104cuda3std3__45__cpo6cbeginE - _ZN39_INTERNAL_afe8cc74_4_k_cu_efd8520a_39104cute1_E)
_ZN39_INTERNAL_afe8cc74_4_k_cu_efd8520a_39104cute1_E:
	.zero		1
	.type		_ZN39_INTERNAL_afe8cc74_4_k_cu_efd8520a_39104cuda3std3__45__cpo6cbeginE,@object
	.size		_ZN39_INTERNAL_afe8cc74_4_k_cu_efd8520a_39104cuda3std3__45__cpo6cbeginE,(_ZN39_INTERNAL_afe8cc74_4_k_cu_efd8520a_39104cuda3std3__48in_placeE - _ZN39_INTERNAL_afe8cc74_4_k_cu_efd8520a_39104cuda3std3__45__cpo6cbeginE)
_ZN39_INTERNAL_afe8cc74_4_k_cu_efd8520a_39104cuda3std3__45__cpo6cbeginE:
	.zero		1
	.type		_ZN39_INTERNAL_afe8cc74_4_k_cu_efd8520a_39104cuda3std3__48in_placeE,@object
	.size		_ZN39_INTERNAL_afe8cc74_4_k_cu_efd8520a_39104cuda3std3__48in_placeE,(_ZN39_INTERNAL_afe8cc74_4_k_cu_efd8520a_39104cuda3std6ranges3__45__cpo9iter_moveE - _ZN39_INTERNAL_afe8cc74_4_k_cu_efd8520a_39104cuda3std3__48in_placeE)
_ZN39_INTERNAL_afe8cc74_4_k_cu_efd8520a_39104cuda3std3__48in_placeE:
	.zero		1
	.type		_ZN39_INTERNAL_afe8cc74_4_k_cu_efd8520a_39104cuda3std6ranges3__45__cpo9iter_moveE,@object
	.size		_ZN39_INTERNAL_afe8cc74_4_k_cu_efd8520a_39104cuda3std6ranges3__45__cpo9iter_moveE,(_ZN39_INTERNAL_afe8cc74_4_k_cu_efd8520a_39104cuda3std3__45__cpo5beginE - _ZN39_INTERNAL_afe8cc74_4_k_cu_efd8520a_39104cuda3std6ranges3__45__cpo9iter_moveE)
_ZN39_INTERNAL_afe8cc74_4_k_cu_efd8520a_39104cuda3std6ranges3__45__cpo9iter_moveE:
	.zero		1
	.type		_ZN39_INTERNAL_afe8cc74_4_k_cu_efd8520a_39104cuda3std3__45__cpo5beginE,@object
	.size		_ZN39_INTERNAL_afe8cc74_4_k_cu_efd8520a_39104cuda3std3__45__cpo5beginE,(_ZN39_INTERNAL_afe8cc74_4_k_cu_efd8520a_39104cuda3std3__441_GLOBAL__N__afe8cc74_4_k_cu_efd8520a_39106ignoreE - _ZN39_INTERNAL_afe8cc74_4_k_cu_efd8520a_39104cuda3std3__45__cpo5beginE)
_ZN39_INTERNAL_afe8cc74_4_k_cu_efd8520a_39104cuda3std3__45__cpo5beginE:
	.zero		1
	.type		_ZN39_INTERNAL_afe8cc74_4_k_cu_efd8520a_39104cuda3std3__441_GLOBAL__N__afe8cc74_4_k_cu_efd8520a_39106ignoreE,@object
	.size		_ZN39_INTERNAL_afe8cc74_4_k_cu_efd8520a_39104cuda3std3__441_GLOBAL__N__afe8cc74_4_k_cu_efd8520a_39106ignoreE,(_ZN39_INTERNAL_afe8cc74_4_k_cu_efd8520a_39104cute7productE - _ZN39_INTERNAL_afe8cc74_4_k_cu_efd8520a_39104cuda3std3__441_GLOBAL__N__afe8cc74_4_k_cu_efd8520a_39106ignoreE)
_ZN39_INTERNAL_afe8cc74_4_k_cu_efd8520a_39104cuda3std3__441_GLOBAL__N__afe8cc74_4_k_cu_efd8520a_39106ignoreE:
	.zero		1
	.type		_ZN39_INTERNAL_afe8cc74_4_k_cu_efd8520a_39104cute7productE,@object
	.size		_ZN39_INTERNAL_afe8cc74_4_k_cu_efd8520a_39104cute7productE,(_ZN39_INTERNAL_afe8cc74_4_k_cu_efd8520a_39104cuda3std3__45__cpo3endE - _ZN39_INTERNAL_afe8cc74_4_k_cu_efd8520a_39104cute7productE)
_ZN39_INTERNAL_afe8cc74_4_k_cu_efd8520a_39104cute7productE:
	.zero		1
	.type		_ZN39_INTERNAL_afe8cc74_4_k_cu_efd8520a_39104cuda3std3__45__cpo3endE,@object
	.size		_ZN39_INTERNAL_afe8cc74_4_k_cu_efd8520a_39104cuda3std3__45__cpo3endE,(_ZN39_INTERNAL_afe8cc74_4_k_cu_efd8520a_39104cuda3std3__419piecewise_constructE - _ZN39_INTERNAL_afe8cc74_4_k_cu_efd8520a_39104cuda3std3__45__cpo3endE)
_ZN39_INTERNAL_afe8cc74_4_k_cu_efd8520a_39104cuda3std3__45__cpo3endE:
	.zero		1
	.type		_ZN39_INTERNAL_afe8cc74_4_k_cu_efd8520a_39104cuda3std3__419piecewise_constructE,@object
	.size		_ZN39_INTERNAL_afe8cc74_4_k_cu_efd8520a_39104cuda3std3__419piecewise_constructE,(_ZN39_INTERNAL_afe8cc74_4_k_cu_efd8520a_39104cuda3std3__45__cpo4cendE - _ZN39_INTERNAL_afe8cc74_4_k_cu_efd8520a_39104cuda3std3__419piecewise_constructE)
_ZN39_INTERNAL_afe8cc74_4_k_cu_efd8520a_39104cuda3std3__419piecewise_constructE:
	.zero		1
	.type		_ZN39_INTERNAL_afe8cc74_4_k_cu_efd8520a_39104cuda3std3__45__cpo4cendE,@object
	.size		_ZN39_INTERNAL_afe8cc74_4_k_cu_efd8520a_39104cuda3std3__45__cpo4cendE,(_ZN39_INTERNAL_afe8cc74_4_k_cu_efd8520a_39104cuda3std6ranges3__45__cpo4swapE - _ZN39_INTERNAL_afe8cc74_4_k_cu_efd8520a_39104cuda3std3__45__cpo4cendE)
_ZN39_INTERNAL_afe8cc74_4_k_cu_efd8520a_39104cuda3std3__45__cpo4cendE:
	.zero		1
	.type		_ZN39_INTERNAL_afe8cc74_4_k_cu_efd8520a_39104cuda3std6ranges3__45__cpo4swapE,@object
	.size		_ZN39_INTERNAL_afe8cc74_4_k_cu_efd8520a_39104cuda3std6ranges3__45__cpo4swapE,(.L_7 - _ZN39_INTERNAL_afe8cc74_4_k_cu_efd8520a_39104cuda3std6ranges3__45__cpo4swapE)
_ZN39_INTERNAL_afe8cc74_4_k_cu_efd8520a_39104cuda3std6ranges3__45__cpo4swapE:
	.zero		1
.L_7:


//--------------------- .nv.constant0._ZN7cutlass13device_kernelINS_4gemm6kernel13GemmUniversalIN4cute5tupleIJiiiiEEENS1_10collective13CollectiveMmaINS1_37MainloopSm90TmaGmmaWarpSpecializedFP8ILi8ENS5_IJNS4_1CILi2EEENSA_ILi1EEESC_EEENS1_35KernelTmaWarpSpecializedCooperativeEEENS5_IJNSA_ILi256EEENSA_ILi160EEENSA_ILi64EEEEEENS_12float_e4m3_tENS5_IJlSC_lEEESK_SL_NS4_8TiledMMAINS4_8MMA_AtomIJNS4_4SM904GMMA30MMA_64x32x32_F32E4M3E4M3_SS_TNILNSP_7ScaleInE1ELSR_1EEEEEENS4_6LayoutISD_NS5_IJSC_NSA_ILi0EEESV_EEEEENS5_IJNS4_10UnderscoreESY_SY_EEEEENS4_13SM90_TMA_LOADENS4_14ComposedLayoutINS4_7SwizzleILi2ELi4ELi3EEENS4_18smem_ptr_flag_bitsILi8EEENSU_INS5_IJNSA_ILi8EEESI_EEENS5_IJSI_SC_EEEEEEEvNS4_8identityENS4_23SM90_TMA_LOAD_MULTICASTES1B_vS1C_EENS_8epilogue10collective6detail29Sm90TmaWarpSpecializedAdapterINS1G_15DefaultEpilogueISK_SL_SL_NS1F_6thread17LinearCombinationISK_Li1EffLNS1K_9ScaleType4KindE0ELNS_15FloatRoundStyleE2ESK_EENS1_15EpilogueDefaultEEEEEvvEEEEvNT_6ParamsE --------------------------
	.section	.nv.constant0._ZN7cutlass13device_kernelINS_4gemm6kernel13GemmUniversalIN4cute5tupleIJiiiiEEENS1_10collective13CollectiveMmaINS1_37MainloopSm90TmaGmmaWarpSpecializedFP8ILi8ENS5_IJNS4_1CILi2EEENSA_ILi1EEESC_EEENS1_35KernelTmaWarpSpecializedCooperativeEEENS5_IJNSA_ILi256EEENSA_ILi160EEENSA_ILi64EEEEEENS_12float_e4m3_tENS5_IJlSC_lEEESK_SL_NS4_8TiledMMAINS4_8MMA_AtomIJNS4_4SM904GMMA30MMA_64x32x32_F32E4M3E4M3_SS_TNILNSP_7ScaleInE1ELSR_1EEEEEENS4_6LayoutISD_NS5_IJSC_NSA_ILi0EEESV_EEEEENS5_IJNS4_10UnderscoreESY_SY_EEEEENS4_13SM90_TMA_LOADENS4_14ComposedLayoutINS4_7SwizzleILi2ELi4ELi3EEENS4_18smem_ptr_flag_bitsILi8EEENSU_INS5_IJNSA_ILi8EEESI_EEENS5_IJSI_SC_EEEEEEEvNS4_8identityENS4_23SM90_TMA_LOAD_MULTICASTES1B_vS1C_EENS_8epilogue10collective6detail29Sm90TmaWarpSpecializedAdapterINS1G_15DefaultEpilogueISK_SL_SL_NS1F_6thread17LinearCombinationISK_Li1EffLNS1K_9ScaleType4KindE0ELNS_15FloatRoundStyleE2ESK_EENS1_15EpilogueDefaultEEEEEvvEEEEvNT_6ParamsE,"a",@progbits
	.sectionflags	@""
	.align	4
.nv.constant0._ZN7cutlass13device_kernelINS_4gemm6kernel13GemmUniversalIN4cute5tupleIJiiiiEEENS1_10collective13CollectiveMmaINS1_37MainloopSm90TmaGmmaWarpSpecializedFP8ILi8ENS5_IJNS4_1CILi2EEENSA_ILi1EEESC_EEENS1_35KernelTmaWarpSpecializedCooperativeEEENS5_IJNSA_ILi256EEENSA_ILi160EEENSA_ILi64EEEEEENS_12float_e4m3_tENS5_IJlSC_lEEESK_SL_NS4_8TiledMMAINS4_8MMA_AtomIJNS4_4SM904GMMA30MMA_64x32x32_F32E4M3E4M3_SS_TNILNSP_7ScaleInE1ELSR_1EEEEEENS4_6LayoutISD_NS5_IJSC_NSA_ILi0EEESV_EEEEENS5_IJNS4_10UnderscoreESY_SY_EEEEENS4_13SM90_TMA_LOADENS4_14ComposedLayoutINS4_7SwizzleILi2ELi4ELi3EEENS4_18smem_ptr_flag_bitsILi8EEENSU_INS5_IJNSA_ILi8EEESI_EEENS5_IJSI_SC_EEEEEEEvNS4_8identityENS4_23SM90_TMA_LOAD_MULTICASTES1B_vS1C_EENS_8epilogue10collective6detail29Sm90TmaWarpSpecializedAdapterINS1G_15DefaultEpilogueISK_SL_SL_NS1F_6thread17LinearCombinationISK_Li1EffLNS1K_9ScaleType4KindE0ELNS_15FloatRoundStyleE2ESK_EENS1_15EpilogueDefaultEEEEEvvEEEEvNT_6ParamsE:
	.zero		1664


//--------------------- SYMBOLS --------------------------

	.type		.nv.reservedSmem.offset0,@object
	.size		.nv.reservedSmem.offset0,0x4
